	.target	sm_90a

	.elftype	@"ET_EXEC"


//--------------------- .note.nv.tkinfo           --------------------------
	.section	.note.nv.tkinfo,"",@"SHT_NOTE"
	.sectionflags	@"SHF_NOTE_NV_TKINFO"
	.tkinfo
        /*0018*/ 	.word	0x00000002
        /*0030*/ 	.string	""
        /*0030*/ 	.string	"ptxas"
        /*0030*/ 	.string	"Cuda compilation tools, release 13.0, V13.0.88"
        /*0030*/ 	.string	"Build cuda_13.0.r13.0/compiler.36424714_0"
        /*0030*/ 	.string	"-arch sm_90a -m 64 "



//--------------------- .note.nv.cuinfo           --------------------------
	.section	.note.nv.cuinfo,"",@"SHT_NOTE"
	.sectionflags	@"SHF_NOTE_NV_CUINFO"
        /*0018*/ 	.short	0x0002
        /*001a*/ 	.short	0x005a
        /*001c*/ 	.short	0x0082
	.zero		2


//--------------------- .nv.info                  --------------------------
	.section	.nv.info,"",@"SHT_CUDA_INFO"
	.align	4


	//----- nvinfo : EIATTR_REGCOUNT
	.align		4
        /*0000*/ 	.byte	0x04, 0x2f
        /*0002*/ 	.short	(.L_15 - .L_14)
	.align		4
.L_14:
        /*0004*/ 	.word	index@(_ZN7cutlass13device_kernelINS_4gemm6kernel13GemmUniversalIN4cute5tupleIJiiiiEEENS1_10collective13CollectiveMmaINS1_34MainloopSm90TmaGmmaWarpSpecializedILi7ENS5_IJNS4_1CILi2EEENSA_ILi1EEESC_EEENS1_35KernelTmaWarpSpecializedCooperativeEEENS5_IJNSA_ILi256EEESG_NSA_ILi32EEEEEENS_6half_tENS5_IJlSC_lEEESJ_SK_NS4_8TiledMMAINS4_8MMA_AtomIJNS4_4SM904GMMA26MMA_64x256x16_F32F16F16_SSILNSO_5MajorE0ELSQ_0ELNSO_7ScaleInE1ELSR_1EEEEEENS4_6LayoutISD_NS5_IJSC_NSA_ILi0EEESV_EEEEENS5_IJNS4_10UnderscoreESY_SY_EEEEENS4_13SM90_TMA_LOADENS4_14ComposedLayoutINS4_7SwizzleILi2ELi4ELi3EEENS4_18smem_ptr_flag_bitsILi16EEENSU_INS5_IJNSA_ILi8EEESH_EEENS5_IJSH_SC_EEEEEEEvNS4_8identityENS4_23SM90_TMA_LOAD_MULTICASTES1B_vS1C_EENS_8epilogue10collective6detail29Sm90TmaWarpSpecializedAdapterINS1G_15DefaultEpilogueISJ_SK_SK_NS1F_6thread17LinearCombinationISJ_Li1EffLNS1K_9ScaleType4KindE0ELNS_15FloatRoundStyleE2ESJ_EENS1_15EpilogueDefaultEEEEEvvEEEEvNT_6ParamsE)
        /*0008*/ 	.word	0x000000a8


	//----- nvinfo : EIATTR_FRAME_SIZE
	.align		4
.L_15:
        /*000c*/ 	.byte	0x04, 0x11
        /*000e*/ 	.short	(.L_17 - .L_16)
	.align		4
.L_16:
        /*0010*/ 	.word	index@(_ZN7cutlass13device_kernelINS_4gemm6kernel13GemmUniversalIN4cute5tupleIJiiiiEEENS1_10collective13CollectiveMmaINS1_34MainloopSm90TmaGmmaWarpSpecializedILi7ENS5_IJNS4_1CILi2EEENSA_ILi1EEESC_EEENS1_35KernelTmaWarpSpecializedCooperativeEEENS5_IJNSA_ILi256EEESG_NSA_ILi32EEEEEENS_6half_tENS5_IJlSC_lEEESJ_SK_NS4_8TiledMMAINS4_8MMA_AtomIJNS4_4SM904GMMA26MMA_64x256x16_F32F16F16_SSILNSO_5MajorE0ELSQ_0ELNSO_7ScaleInE1ELSR_1EEEEEENS4_6LayoutISD_NS5_IJSC_NSA_ILi0EEESV_EEEEENS5_IJNS4_10UnderscoreESY_SY_EEEEENS4_13SM90_TMA_LOADENS4_14ComposedLayoutINS4_7SwizzleILi2ELi4ELi3EEENS4_18smem_ptr_flag_bitsILi16EEENSU_INS5_IJNSA_ILi8EEESH_EEENS5_IJSH_SC_EEEEEEEvNS4_8identityENS4_23SM90_TMA_LOAD_MULTICASTES1B_vS1C_EENS_8epilogue10collective6detail29Sm90TmaWarpSpecializedAdapterINS1G_15DefaultEpilogueISJ_SK_SK_NS1F_6thread17LinearCombinationISJ_Li1EffLNS1K_9ScaleType4KindE0ELNS_15FloatRoundStyleE2ESJ_EENS1_15EpilogueDefaultEEEEEvvEEEEvNT_6ParamsE)
        /*0014*/ 	.word	0x000004c0


	//----- nvinfo : EIATTR_MIN_STACK_SIZE
	.align		4
.L_17:
        /*0018*/ 	.byte	0x04, 0x12
        /*001a*/ 	.short	(.L_19 - .L_18)
	.align		4
.L_18:
        /*001c*/ 	.word	index@(_ZN7cutlass13device_kernelINS_4gemm6kernel13GemmUniversalIN4cute5tupleIJiiiiEEENS1_10collective13CollectiveMmaINS1_34MainloopSm90TmaGmmaWarpSpecializedILi7ENS5_IJNS4_1CILi2EEENSA_ILi1EEESC_EEENS1_35KernelTmaWarpSpecializedCooperativeEEENS5_IJNSA_ILi256EEESG_NSA_ILi32EEEEEENS_6half_tENS5_IJlSC_lEEESJ_SK_NS4_8TiledMMAINS4_8MMA_AtomIJNS4_4SM904GMMA26MMA_64x256x16_F32F16F16_SSILNSO_5MajorE0ELSQ_0ELNSO_7ScaleInE1ELSR_1EEEEEENS4_6LayoutISD_NS5_IJSC_NSA_ILi0EEESV_EEEEENS5_IJNS4_10UnderscoreESY_SY_EEEEENS4_13SM90_TMA_LOADENS4_14ComposedLayoutINS4_7SwizzleILi2ELi4ELi3EEENS4_18smem_ptr_flag_bitsILi16EEENSU_INS5_IJNSA_ILi8EEESH_EEENS5_IJSH_SC_EEEEEEEvNS4_8identityENS4_23SM90_TMA_LOAD_MULTICASTES1B_vS1C_EENS_8epilogue10collective6detail29Sm90TmaWarpSpecializedAdapterINS1G_15DefaultEpilogueISJ_SK_SK_NS1F_6thread17LinearCombinationISJ_Li1EffLNS1K_9ScaleType4KindE0ELNS_15FloatRoundStyleE2ESJ_EENS1_15EpilogueDefaultEEEEEvvEEEEvNT_6ParamsE)
        /*0020*/ 	.word	0x000004c0
.L_19:


//--------------------- .nv.compat                --------------------------
	.section	.nv.compat,"",@"SHT_CUDA_COMPAT_INFO"
	.align	4
        /*0000*/ 	.byte	0x02, 0x09, 0x01, 0x00, 0x02, 0x02, 0x04, 0x00, 0x02, 0x05, 0x05, 0x00, 0x03, 0x07, 0x01, 0x01
        /*0010*/ 	.byte	0x02, 0x03, 0x01, 0x00, 0x02, 0x06, 0x01, 0x00, 0x04, 0x0b, 0x08, 0x00, 0x00, 0x00, 0x00, 0x00
        /*0020*/ 	.byte	0x00, 0x00, 0x00, 0x00


//--------------------- .nv.info._ZN7cutlass13device_kernelINS_4gemm6kernel13GemmUniversalIN4cute5tupleIJiiiiEEENS1_10collective13CollectiveMmaINS1_34MainloopSm90TmaGmmaWarpSpecializedILi7ENS5_IJNS4_1CILi2EEENSA_ILi1EEESC_EEENS1_35KernelTmaWarpSpecializedCooperativeEEENS5_IJNSA_ILi256EEESG_NSA_ILi32EEEEEENS_6half_tENS5_IJlSC_lEEESJ_SK_NS4_8TiledMMAINS4_8MMA_AtomIJNS4_4SM904GMMA26MMA_64x256x16_F32F16F16_SSILNSO_5MajorE0ELSQ_0ELNSO_7ScaleInE1ELSR_1EEEEEENS4_6LayoutISD_NS5_IJSC_NSA_ILi0EEESV_EEEEENS5_IJNS4_10UnderscoreESY_SY_EEEEENS4_13SM90_TMA_LOADENS4_14ComposedLayoutINS4_7SwizzleILi2ELi4ELi3EEENS4_18smem_ptr_flag_bitsILi16EEENSU_INS5_IJNSA_ILi8EEESH_EEENS5_IJSH_SC_EEEEEEEvNS4_8identityENS4_23SM90_TMA_LOAD_MULTICASTES1B_vS1C_EENS_8epilogue10collective6detail29Sm90TmaWarpSpecializedAdapterINS1G_15DefaultEpilogueISJ_SK_SK_NS1F_6thread17LinearCombinationISJ_Li1EffLNS1K_9ScaleType4KindE0ELNS_15FloatRoundStyleE2ESJ_EENS1_15EpilogueDefaultEEEEEvvEEEEvNT_6ParamsE --------------------------
	.section	.nv.info._ZN7cutlass13device_kernelINS_4gemm6kernel13GemmUniversalIN4cute5tupleIJiiiiEEENS1_10collective13CollectiveMmaINS1_34MainloopSm90TmaGmmaWarpSpecializedILi7ENS5_IJNS4_1CILi2EEENSA_ILi1EEESC_EEENS1_35KernelTmaWarpSpecializedCooperativeEEENS5_IJNSA_ILi256EEESG_NSA_ILi32EEEEEENS_6half_tENS5_IJlSC_lEEESJ_SK_NS4_8TiledMMAINS4_8MMA_AtomIJNS4_4SM904GMMA26MMA_64x256x16_F32F16F16_SSILNSO_5MajorE0ELSQ_0ELNSO_7ScaleInE1ELSR_1EEEEEENS4_6LayoutISD_NS5_IJSC_NSA_ILi0EEESV_EEEEENS5_IJNS4_10UnderscoreESY_SY_EEEEENS4_13SM90_TMA_LOADENS4_14ComposedLayoutINS4_7SwizzleILi2ELi4ELi3EEENS4_18smem_ptr_flag_bitsILi16EEENSU_INS5_IJNSA_ILi8EEESH_EEENS5_IJSH_SC_EEEEEEEvNS4_8identityENS4_23SM90_TMA_LOAD_MULTICASTES1B_vS1C_EENS_8epilogue10collective6detail29Sm90TmaWarpSpecializedAdapterINS1G_15DefaultEpilogueISJ_SK_SK_NS1F_6thread17LinearCombinationISJ_Li1EffLNS1K_9ScaleType4KindE0ELNS_15FloatRoundStyleE2ESJ_EENS1_15EpilogueDefaultEEEEEvvEEEEvNT_6ParamsE,"",@"SHT_CUDA_INFO"
	.sectionflags	@""
	.align	4


	//----- nvinfo : EIATTR_CUDA_API_VERSION
	.align		4
        /*0000*/ 	.byte	0x04, 0x37
        /*0002*/ 	.short	(.L_21 - .L_20)
.L_20:
        /*0004*/ 	.word	0x00000082


	//----- nvinfo : EIATTR_KPARAM_INFO
	.align		4
.L_21:
        /*0008*/ 	.byte	0x04, 0x17
        /*000a*/ 	.short	(.L_23 - .L_22)
.L_22:
        /*000c*/ 	.word	0x00000000
        /*0010*/ 	.short	0x0000
        /*0012*/ 	.short	0x0070
        /*0014*/ 	.byte	0x00, 0xf0, 0x01, 0x10


	//----- nvinfo : EIATTR_SPARSE_MMA_MASK
	.align		4
.L_23:
        /*0018*/ 	.byte	0x03, 0x50
        /*001a*/ 	.short	0x0000


	//----- nvinfo : EIATTR_MAXREG_COUNT
	.align		4
        /*001c*/ 	.byte	0x03, 0x1b
        /*001e*/ 	.short	0x00a8


	//----- nvinfo : EIATTR_NUM_BARRIERS
	.align		4
        /*0020*/ 	.byte	0x02, 0x4c
        /*0022*/ 	.byte	0x01
	.zero		1


	//----- nvinfo : EIATTR_EXTERNS
	.align		4
        /*0024*/ 	.byte	0x04, 0x0f
        /*0026*/ 	.short	(.L_25 - .L_24)


	//   ....[0]....
	.align		4
.L_24:
        /*0028*/ 	.word	index@(__assertfail)


	//----- nvinfo : EIATTR_ANNOTATIONS
	.align		4
.L_25:
        /*002c*/ 	.byte	0x04, 0x55
        /*002e*/ 	.short	(.L_27 - .L_26)


	//   ....[0]....
.L_26:
        /*0030*/ 	.word	0x00000001
        /*0034*/ 	.byte	0x60, 0x0a, 0x00, 0x00, 0x01, 0x00, 0x00, 0x00, 0x70, 0x0a, 0x00, 0x00, 0x01, 0x00, 0x00, 0x00
        /* <DEDUP_REMOVED lines=380> */
        /*1804*/ 	.byte	0x30, 0x70, 0x01, 0x00


	//----- nvinfo : EIATTR_MERCURY_ISA_VERSION
	.align		4
.L_27:
        /*1808*/ 	.byte	0x03, 0x5f
        /*180a*/ 	.short	0x0101


	//----- nvinfo : EIATTR_INT_WARP_WIDE_INSTR_OFFSETS
	.align		4
        /*180c*/ 	.byte	0x04, 0x31
        /*180e*/ 	.short	(.L_29 - .L_28)


	//   ....[0]....
.L_28:
        /*1810*/ 	.word	0x000005e0


	//   ....[1]....
        /*1814*/ 	.word	0x000005f0


	//   ....[2]....
        /*1818*/ 	.word	0x00000760


	//----- nvinfo : EIATTR_COOP_GROUP_MASK_REGIDS
	.align		4
.L_29:
        /*181c*/ 	.byte	0x04, 0x29
        /*181e*/ 	.short	(.L_31 - .L_30)


	//   ....[0]....
.L_30:
        /*1820*/ 	.word	0xffffffff


	//   ....[1]....
        /*1824*/ 	.word	0xffffffff


	//   ....[2]....
        /*1828*/ 	.word	0xffffffff


	//   ....[3]....
        /*182c*/ 	.word	0xffffffff


	//   ....[4]....
        /*1830*/ 	.word	0xffffffff


	//   ....[5]....
        /*1834*/ 	.word	0xffffffff


	//----- nvinfo : EIATTR_COOP_GROUP_INSTR_OFFSETS
	.align		4
.L_31:
        /*1838*/ 	.byte	0x04, 0x28
        /*183a*/ 	.short	(.L_33 - .L_32)


	//   ....[0]....
.L_32:
        /*183c*/ 	.word	0x00000070


	//   ....[1]....
        /*1840*/ 	.word	0x00000080


	//   ....[2]....
        /*1844*/ 	.word	0x000001a0


	//   ....[3]....
        /*1848*/ 	.word	0x00000430


	//   ....[4]....
        /*184c*/ 	.word	0x000008a0


	//   ....[5]....
        /*1850*/ 	.word	0x00001470


	//----- nvinfo : EIATTR_REG_RECONFIG
	.align		4
.L_33:
        /*1854*/ 	.byte	0x01, 0x54
	.zero		2


	//----- nvinfo : EIATTR_SYSCALL_OFFSETS
	.align		4
        /*1858*/ 	.byte	0x04, 0x46
        /*185a*/ 	.short	(.L_35 - .L_34)


	//   ....[0]....
.L_34:
        /*185c*/ 	.word	0x00001620


	//----- nvinfo : EIATTR_MBARRIER_INSTR_OFFSETS
	.align		4
.L_35:
        /*1860*/ 	.byte	0x04, 0x39
        /*1862*/ 	.short	(.L_37 - .L_36)


	//   ....[0]....
.L_36:
        /*1864*/ 	.word	0x00000320
        /*1868*/ 	.word	0x000000ff
        /*186c*/ 	.word	0x00000000
        /*1870*/ 	.short	0x0100
        /*1872*/ 	.byte	0x08
	.zero		1


	//   ....[1]....
        /*1874*/ 	.word	0x00000330
        /*1878*/ 	.word	0x000000ff
        /*187c*/ 	.word	0x00000038
        /*1880*/ 	.short	0x0100
        /*1882*/ 	.byte	0x08
	.zero		1


	//   ....[2]....
        /*1884*/ 	.word	0x00000340
        /*1888*/ 	.word	0x000000ff
        /*188c*/ 	.word	0x00000008
        /*1890*/ 	.short	0x0100
        /*1892*/ 	.byte	0x08
	.zero		1


	//   ....[3]....
        /*1894*/ 	.word	0x00000350
        /*1898*/ 	.word	0x000000ff
        /*189c*/ 	.word	0x00000040
        /*18a0*/ 	.short	0x0100
        /*18a2*/ 	.byte	0x08
	.zero		1


	//   ....[4]....
        /*18a4*/ 	.word	0x00000360
        /*18a8*/ 	.word	0x000000ff
        /*18ac*/ 	.word	0x00000010
        /*18b0*/ 	.short	0x0100
        /*18b2*/ 	.byte	0x08
	.zero		1


	//   ....[5]....
        /*18b4*/ 	.word	0x00000370
        /*18b8*/ 	.word	0x000000ff
        /*18bc*/ 	.word	0x00000048
        /*18c0*/ 	.short	0x0100
        /*18c2*/ 	.byte	0x08
	.zero		1


	//   ....[6]....
        /*18c4*/ 	.word	0x00000380
        /*18c8*/ 	.word	0x000000ff
        /*18cc*/ 	.word	0x00000018
        /*18d0*/ 	.short	0x0100
        /*18d2*/ 	.byte	0x08
	.zero		1


	//   ....[7]....
        /*18d4*/ 	.word	0x00000390
        /*18d8*/ 	.word	0x000000ff
        /*18dc*/ 	.word	0x00000050
        /*18e0*/ 	.short	0x0100
        /*18e2*/ 	.byte	0x08
	.zero		1


	//   ....[8]....
        /*18e4*/ 	.word	0x000003a0
        /*18e8*/ 	.word	0x000000ff
        /*18ec*/ 	.word	0x00000020
        /*18f0*/ 	.short	0x0100
        /*18f2*/ 	.byte	0x08
	.zero		1


	//   ....[9]....
        /*18f4*/ 	.word	0x000003b0
        /*18f8*/ 	.word	0x000000ff
        /*18fc*/ 	.word	0x00000058
        /*1900*/ 	.short	0x0100
        /*1902*/ 	.byte	0x08
	.zero		1


	//   ....[10]....
        /*1904*/ 	.word	0x000003c0
        /*1908*/ 	.word	0x000000ff
        /*190c*/ 	.word	0x00000028
        /*1910*/ 	.short	0x0100
        /*1912*/ 	.byte	0x08
	.zero		1


	//   ....[11]....
        /*1914*/ 	.word	0x000003d0
        /*1918*/ 	.word	0x000000ff
        /*191c*/ 	.word	0x00000060
        /*1920*/ 	.short	0x0100
        /*1922*/ 	.byte	0x08
	.zero		1


	//   ....[12]....
        /*1924*/ 	.word	0x000003e0
        /*1928*/ 	.word	0x000000ff
        /*192c*/ 	.word	0x00000030
        /*1930*/ 	.short	0x0100
        /*1932*/ 	.byte	0x08
	.zero		1


	//   ....[13]....
        /*1934*/ 	.word	0x000003f0
        /*1938*/ 	.word	0x000000ff
        /*193c*/ 	.word	0x00000068
        /*1940*/ 	.short	0x0100
        /*1942*/ 	.byte	0x08
	.zero		1


	//   ....[14]....
        /*1944*/ 	.word	0x000007d0
        /*1948*/ 	.word	0x000000ff
        /*194c*/ 	.word	0x00000080
        /*1950*/ 	.short	0x0100
        /*1952*/ 	.byte	0x06
	.zero		1


	//   ....[15]....
        /*1954*/ 	.word	0x00000800
        /*1958*/ 	.word	0x000000ff
        /*195c*/ 	.word	0x00000088
        /*1960*/ 	.short	0x0100
        /*1962*/ 	.byte	0x06
	.zero		1


	//   ....[16]....
        /*1964*/ 	.word	0x00001700
        /*1968*/ 	.word	0x00000004
        /*196c*/ 	.word	0x00000000
        /*1970*/ 	.short	0x010a
        /*1972*/ 	.byte	0x3f
	.zero		1


	//   ....[17]....
        /*1974*/ 	.word	0x00001740
        /*1978*/ 	.word	0x00000004
        /*197c*/ 	.word	0x00000000
        /*1980*/ 	.short	0x010a
        /*1982*/ 	.byte	0x3f
	.zero		1


	//   ....[18]....
        /*1984*/ 	.word	0x00002cd0
        /*1988*/ 	.word	0x00000005
        /*198c*/ 	.word	0x00000000
        /*1990*/ 	.short	0x010a
        /*1992*/ 	.byte	0x3f
	.zero		1


	//   ....[19]....
        /*1994*/ 	.word	0x00002d10
        /*1998*/ 	.word	0x00000005
        /*199c*/ 	.word	0x00000000
        /*19a0*/ 	.short	0x010a
        /*19a2*/ 	.byte	0x3f
	.zero		1


	//   ....[20]....
        /*19a4*/ 	.word	0x00004d30
        /*19a8*/ 	.word	0x00000005
        /*19ac*/ 	.word	0x00000000
        /*19b0*/ 	.short	0x0101
        /*19b2*/ 	.byte	0x3f
	.zero		1


	//   ....[21]....
        /*19b4*/ 	.word	0x00004f60
        /*19b8*/ 	.word	0x00000000
        /*19bc*/ 	.word	0x00000000
        /*19c0*/ 	.short	0x0101
        /*19c2*/ 	.byte	0x3f
	.zero		1


	//   ....[22]....
        /*19c4*/ 	.word	0x00016b80
        /*19c8*/ 	.word	0x00000005
        /*19cc*/ 	.word	0x00000038
        /*19d0*/ 	.short	0x010a
        /*19d2*/ 	.byte	0x3f
	.zero		1


	//   ....[23]....
        /*19d4*/ 	.word	0x00016f40
        /*19d8*/ 	.word	0x00000003
        /*19dc*/ 	.word	0x00000088
        /*19e0*/ 	.short	0x0101
        /*19e2*/ 	.byte	0x3f
	.zero		1


	//   ....[24]....
        /*19e4*/ 	.word	0x00017730
        /*19e8*/ 	.word	0x00000005
        /*19ec*/ 	.word	0x00000000
        /*19f0*/ 	.short	0x010a
        /*19f2*/ 	.byte	0x3f
	.zero		1


	//   ....[25]....
        /*19f4*/ 	.word	0x000177c0
        /*19f8*/ 	.word	0x00000007
        /*19fc*/ 	.word	0x00000000
        /*1a00*/ 	.short	0x010a
        /*1a02*/ 	.byte	0x3f
	.zero		1


	//   ....[26]....
        /*1a04*/ 	.word	0x00017850
        /*1a08*/ 	.word	0x00000007
        /*1a0c*/ 	.word	0x00000000
        /*1a10*/ 	.short	0x010a
        /*1a12*/ 	.byte	0x3f
	.zero		1


	//   ....[27]....
        /*1a14*/ 	.word	0x000178e0
        /*1a18*/ 	.word	0x00000007
        /*1a1c*/ 	.word	0x00000000
        /*1a20*/ 	.short	0x010a
        /*1a22*/ 	.byte	0x3f
	.zero		1


	//   ....[28]....
        /*1a24*/ 	.word	0x00017970
        /*1a28*/ 	.word	0x00000007
        /*1a2c*/ 	.word	0x00000000
        /*1a30*/ 	.short	0x010a
        /*1a32*/ 	.byte	0x3f
	.zero		1


	//   ....[29]....
        /*1a34*/ 	.word	0x00017a00
        /*1a38*/ 	.word	0x00000007
        /*1a3c*/ 	.word	0x00000000
        /*1a40*/ 	.short	0x010a
        /*1a42*/ 	.byte	0x3f
	.zero		1


	//   ....[30]....
        /*1a44*/ 	.word	0x00017a90
        /*1a48*/ 	.word	0x00000003
        /*1a4c*/ 	.word	0x00000000
        /*1a50*/ 	.short	0x010a
        /*1a52*/ 	.byte	0x3f
	.zero		1


	//   ....[31]....
        /*1a54*/ 	.word	0x00017af0
        /*1a58*/ 	.word	0x00000004
        /*1a5c*/ 	.word	0x00000000
        /*1a60*/ 	.short	0x010a
        /*1a62*/ 	.byte	0x3f
	.zero		1


	//   ....[32]....
        /*1a64*/ 	.word	0x00017b40
        /*1a68*/ 	.word	0x00000005
        /*1a6c*/ 	.word	0x00000000
        /*1a70*/ 	.short	0x010a
        /*1a72*/ 	.byte	0x3f
	.zero		1


	//   ....[33]....
        /*1a74*/ 	.word	0x00017c10
        /*1a78*/ 	.word	0x00000005
        /*1a7c*/ 	.word	0x00000038
        /*1a80*/ 	.short	0x010a
        /*1a82*/ 	.byte	0x3f
	.zero		1


	//   ....[34]....
        /*1a84*/ 	.word	0x00017ce0
        /*1a88*/ 	.word	0x00000005
        /*1a8c*/ 	.word	0x00000000
        /*1a90*/ 	.short	0x010a
        /*1a92*/ 	.byte	0x3f
	.zero		1


	//   ....[35]....
        /*1a94*/ 	.word	0x00017d30
        /*1a98*/ 	.word	0x00000007
        /*1a9c*/ 	.word	0x00000000
        /*1aa0*/ 	.short	0x010a
        /*1aa2*/ 	.byte	0x3f
	.zero		1


	//   ....[36]....
        /*1aa4*/ 	.word	0x00017d80
        /*1aa8*/ 	.word	0x00000007
        /*1aac*/ 	.word	0x00000000
        /*1ab0*/ 	.short	0x010a
        /*1ab2*/ 	.byte	0x3f
	.zero		1


	//   ....[37]....
        /*1ab4*/ 	.word	0x00017dd0
        /*1ab8*/ 	.word	0x00000007
        /*1abc*/ 	.word	0x00000000
        /*1ac0*/ 	.short	0x010a
        /*1ac2*/ 	.byte	0x3f
	.zero		1


	//   ....[38]....
        /*1ac4*/ 	.word	0x00017e20
        /*1ac8*/ 	.word	0x00000007
        /*1acc*/ 	.word	0x00000000
        /*1ad0*/ 	.short	0x010a
        /*1ad2*/ 	.byte	0x3f
	.zero		1


	//   ....[39]....
        /*1ad4*/ 	.word	0x00017e70
        /*1ad8*/ 	.word	0x00000007
        /*1adc*/ 	.word	0x00000000
        /*1ae0*/ 	.short	0x010a
        /*1ae2*/ 	.byte	0x3f
	.zero		1


	//----- nvinfo : EIATTR_NUM_MBARRIERS
	.align		4
.L_37:
        /*1ae4*/ 	.byte	0x03, 0x38
        /*1ae6*/ 	.short	0x0010


	//----- nvinfo : EIATTR_EXIT_INSTR_OFFSETS
	.align		4
        /*1ae8*/ 	.byte	0x04, 0x1c
        /*1aea*/ 	.short	(.L_39 - .L_38)


	//   ....[0]....
.L_38:
        /*1aec*/ 	.word	0x00000b00


	//   ....[1]....
        /*1af0*/ 	.word	0x00001390


	//   ....[2]....
        /*1af4*/ 	.word	0x000161d0


	//   ....[3]....
        /*1af8*/ 	.word	0x000167f0


	//   ....[4]....
        /*1afc*/ 	.word	0x00017ae0


	//----- nvinfo : EIATTR_MAX_THREADS
	.align		4
.L_39:
        /*1b00*/ 	.byte	0x04, 0x05
        /*1b02*/ 	.short	(.L_41 - .L_40)
.L_40:
        /*1b04*/ 	.word	0x00000180
        /*1b08*/ 	.word	0x00000001
        /*1b0c*/ 	.word	0x00000001


	//----- nvinfo : EIATTR_CRS_STACK_SIZE
	.align		4
.L_41:
        /*1b10*/ 	.byte	0x04, 0x1e
        /*1b12*/ 	.short	(.L_43 - .L_42)
.L_42:
        /*1b14*/ 	.word	0x00000000


	//----- nvinfo : EIATTR_CBANK_PARAM_SIZE
	.align		4
.L_43:
        /*1b18*/ 	.byte	0x03, 0x19
        /*1b1a*/ 	.short	0x0470


	//----- nvinfo : EIATTR_PARAM_CBANK
	.align		4
        /*1b1c*/ 	.byte	0x04, 0x0a
        /*1b1e*/ 	.short	(.L_45 - .L_44)
	.align		4
.L_44:
        /*1b20*/ 	.word	index@(.nv.constant0._ZN7cutlass13device_kernelINS_4gemm6kernel13GemmUniversalIN4cute5tupleIJiiiiEEENS1_10collective13CollectiveMmaINS1_34MainloopSm90TmaGmmaWarpSpecializedILi7ENS5_IJNS4_1CILi2EEENSA_ILi1EEESC_EEENS1_35KernelTmaWarpSpecializedCooperativeEEENS5_IJNSA_ILi256EEESG_NSA_ILi32EEEEEENS_6half_tENS5_IJlSC_lEEESJ_SK_NS4_8TiledMMAINS4_8MMA_AtomIJNS4_4SM904GMMA26MMA_64x256x16_F32F16F16_SSILNSO_5MajorE0ELSQ_0ELNSO_7ScaleInE1ELSR_1EEEEEENS4_6LayoutISD_NS5_IJSC_NSA_ILi0EEESV_EEEEENS5_IJNS4_10UnderscoreESY_SY_EEEEENS4_13SM90_TMA_LOADENS4_14ComposedLayoutINS4_7SwizzleILi2ELi4ELi3EEENS4_18smem_ptr_flag_bitsILi16EEENSU_INS5_IJNSA_ILi8EEESH_EEENS5_IJSH_SC_EEEEEEEvNS4_8identityENS4_23SM90_TMA_LOAD_MULTICASTES1B_vS1C_EENS_8epilogue10collective6detail29Sm90TmaWarpSpecializedAdapterINS1G_15DefaultEpilogueISJ_SK_SK_NS1F_6thread17LinearCombinationISJ_Li1EffLNS1K_9ScaleType4KindE0ELNS_15FloatRoundStyleE2ESJ_EENS1_15EpilogueDefaultEEEEEvvEEEEvNT_6ParamsE)
        /*1b24*/ 	.short	0x0210
        /*1b26*/ 	.short	0x0470


	//----- nvinfo : EIATTR_SW_WAR
	.align		4
.L_45:
        /*1b28*/ 	.byte	0x04, 0x36
        /*1b2a*/ 	.short	(.L_47 - .L_46)
.L_46:
        /*1b2c*/ 	.word	0x00000008
.L_47:


//--------------------- .nv.callgraph             --------------------------
	.section	.nv.callgraph,"",@"SHT_CUDA_CALLGRAPH"
	.align	4
	.sectionentsize	8
	.align		4
        /*0000*/ 	.word	0x00000000
	.align		4
        /*0004*/ 	.word	0xffffffff
	.align		4
        /*0008*/ 	.word	index@(_ZN7cutlass13device_kernelINS_4gemm6kernel13GemmUniversalIN4cute5tupleIJiiiiEEENS1_10collective13CollectiveMmaINS1_34MainloopSm90TmaGmmaWarpSpecializedILi7ENS5_IJNS4_1CILi2EEENSA_ILi1EEESC_EEENS1_35KernelTmaWarpSpecializedCooperativeEEENS5_IJNSA_ILi256EEESG_NSA_ILi32EEEEEENS_6half_tENS5_IJlSC_lEEESJ_SK_NS4_8TiledMMAINS4_8MMA_AtomIJNS4_4SM904GMMA26MMA_64x256x16_F32F16F16_SSILNSO_5MajorE0ELSQ_0ELNSO_7ScaleInE1ELSR_1EEEEEENS4_6LayoutISD_NS5_IJSC_NSA_ILi0EEESV_EEEEENS5_IJNS4_10UnderscoreESY_SY_EEEEENS4_13SM90_TMA_LOADENS4_14ComposedLayoutINS4_7SwizzleILi2ELi4ELi3EEENS4_18smem_ptr_flag_bitsILi16EEENSU_INS5_IJNSA_ILi8EEESH_EEENS5_IJSH_SC_EEEEEEEvNS4_8identityENS4_23SM90_TMA_LOAD_MULTICASTES1B_vS1C_EENS_8epilogue10collective6detail29Sm90TmaWarpSpecializedAdapterINS1G_15DefaultEpilogueISJ_SK_SK_NS1F_6thread17LinearCombinationISJ_Li1EffLNS1K_9ScaleType4KindE0ELNS_15FloatRoundStyleE2ESJ_EENS1_15EpilogueDefaultEEEEEvvEEEEvNT_6ParamsE)
	.align		4
        /*000c*/ 	.word	index@(__assertfail)
	.align		4
        /*0010*/ 	.word	0x00000000
	.align		4
        /*0014*/ 	.word	0xfffffffe
	.align		4
        /*0018*/ 	.word	0x00000000
	.align		4
        /*001c*/ 	.word	0xfffffffd
	.align		4
        /*0020*/ 	.word	0x00000000
	.align		4
        /*0024*/ 	.word	0xfffffffc


//--------------------- .nv.constant4             --------------------------
	.section	.nv.constant4,"a",@progbits
	.align	8
	.align		8
.nv.constant4:
        /*0000*/ 	.dword	__assertfail
	.align		8
        /*0008*/ 	.dword	__unnamed_1
	.align		8
        /*0010*/ 	.dword	_ZN40_INTERNAL_d85db07e_4_k_cu_cc12053f_233614cuda3std3__45__cpo5beginE
	.align		8
        /*0018*/ 	.dword	_ZN40_INTERNAL_d85db07e_4_k_cu_cc12053f_233614cuda3std3__45__cpo3endE
	.align		8
        /*0020*/ 	.dword	_ZN40_INTERNAL_d85db07e_4_k_cu_cc12053f_233614cuda3std3__45__cpo6cbeginE
	.align		8
        /*0028*/ 	.dword	_ZN40_INTERNAL_d85db07e_4_k_cu_cc12053f_233614cuda3std3__45__cpo4cendE
	.align		8
        /*0030*/ 	.dword	_ZN40_INTERNAL_d85db07e_4_k_cu_cc12053f_233614cuda3std3__442_GLOBAL__N__d85db07e_4_k_cu_cc12053f_233616ignoreE
	.align		8
        /*0038*/ 	.dword	_ZN40_INTERNAL_d85db07e_4_k_cu_cc12053f_233614cuda3std3__419piecewise_constructE
	.align		8
        /*0040*/ 	.dword	_ZN40_INTERNAL_d85db07e_4_k_cu_cc12053f_233614cuda3std3__48in_placeE
	.align		8
        /*0048*/ 	.dword	_ZN40_INTERNAL_d85db07e_4_k_cu_cc12053f_233614cuda3std6ranges3__45__cpo4swapE
	.align		8
        /*0050*/ 	.dword	_ZN40_INTERNAL_d85db07e_4_k_cu_cc12053f_233614cuda3std6ranges3__45__cpo9iter_moveE
	.align		8
        /*0058*/ 	.dword	_ZN40_INTERNAL_d85db07e_4_k_cu_cc12053f_233614cute7productE
	.align		8
        /*0060*/ 	.dword	_ZN40_INTERNAL_d85db07e_4_k_cu_cc12053f_233614cute1_E
	.align		8
        /*0068*/ 	.dword	$str$22
	.align		8
        /*0070*/ 	.dword	$str$23


//--------------------- .text._ZN7cutlass13device_kernelINS_4gemm6kernel13GemmUniversalIN4cute5tupleIJiiiiEEENS1_10collective13CollectiveMmaINS1_34MainloopSm90TmaGmmaWarpSpecializedILi7ENS5_IJNS4_1CILi2EEENSA_ILi1EEESC_EEENS1_35KernelTmaWarpSpecializedCooperativeEEENS5_IJNSA_ILi256EEESG_NSA_ILi32EEEEEENS_6half_tENS5_IJlSC_lEEESJ_SK_NS4_8TiledMMAINS4_8MMA_AtomIJNS4_4SM904GMMA26MMA_64x256x16_F32F16F16_SSILNSO_5MajorE0ELSQ_0ELNSO_7ScaleInE1ELSR_1EEEEEENS4_6LayoutISD_NS5_IJSC_NSA_ILi0EEESV_EEEEENS5_IJNS4_10UnderscoreESY_SY_EEEEENS4_13SM90_TMA_LOADENS4_14ComposedLayoutINS4_7SwizzleILi2ELi4ELi3EEENS4_18smem_ptr_flag_bitsILi16EEENSU_INS5_IJNSA_ILi8EEESH_EEENS5_IJSH_SC_EEEEEEEvNS4_8identityENS4_23SM90_TMA_LOAD_MULTICASTES1B_vS1C_EENS_8epilogue10collective6detail29Sm90TmaWarpSpecializedAdapterINS1G_15DefaultEpilogueISJ_SK_SK_NS1F_6thread17LinearCombinationISJ_Li1EffLNS1K_9ScaleType4KindE0ELNS_15FloatRoundStyleE2ESJ_EENS1_15EpilogueDefaultEEEEEvvEEEEvNT_6ParamsE --------------------------
	.section	.text._ZN7cutlass13device_kernelINS_4gemm6kernel13GemmUniversalIN4cute5tupleIJiiiiEEENS1_10collective13CollectiveMmaINS1_34MainloopSm90TmaGmmaWarpSpecializedILi7ENS5_IJNS4_1CILi2EEENSA_ILi1EEESC_EEENS1_35KernelTmaWarpSpecializedCooperativeEEENS5_IJNSA_ILi256EEESG_NSA_ILi32EEEEEENS_6half_tENS5_IJlSC_lEEESJ_SK_NS4_8TiledMMAINS4_8MMA_AtomIJNS4_4SM904GMMA26MMA_64x256x16_F32F16F16_SSILNSO_5MajorE0ELSQ_0ELNSO_7ScaleInE1ELSR_1EEEEEENS4_6LayoutISD_NS5_IJSC_NSA_ILi0EEESV_EEEEENS5_IJNS4_10UnderscoreESY_SY_EEEEENS4_13SM90_TMA_LOADENS4_14ComposedLayoutINS4_7SwizzleILi2ELi4ELi3EEENS4_18smem_ptr_flag_bitsILi16EEENSU_INS5_IJNSA_ILi8EEESH_EEENS5_IJSH_SC_EEEEEEEvNS4_8identityENS4_23SM90_TMA_LOAD_MULTICASTES1B_vS1C_EENS_8epilogue10collective6detail29Sm90TmaWarpSpecializedAdapterINS1G_15DefaultEpilogueISJ_SK_SK_NS1F_6thread17LinearCombinationISJ_Li1EffLNS1K_9ScaleType4KindE0ELNS_15FloatRoundStyleE2ESJ_EENS1_15EpilogueDefaultEEEEEvvEEEEvNT_6ParamsE,"ax",@progbits
	.align	128
.text._ZN7cutlass13device_kernelINS_4gemm6kernel13GemmUniversalIN4cute5tupleIJiiiiEEENS1_10collective13CollectiveMmaINS1_34MainloopSm90TmaGmmaWarpSpecializedILi7ENS5_IJNS4_1CILi2EEENSA_ILi1EEESC_EEENS1_35KernelTmaWarpSpecializedCooperativeEEENS5_IJNSA_ILi256EEESG_NSA_ILi32EEEEEENS_6half_tENS5_IJlSC_lEEESJ_SK_NS4_8TiledMMAINS4_8MMA_AtomIJNS4_4SM904GMMA26MMA_64x256x16_F32F16F16_SSILNSO_5MajorE0ELSQ_0ELNSO_7ScaleInE1ELSR_1EEEEEENS4_6LayoutISD_NS5_IJSC_NSA_ILi0EEESV_EEEEENS5_IJNS4_10UnderscoreESY_SY_EEEEENS4_13SM90_TMA_LOADENS4_14ComposedLayoutINS4_7SwizzleILi2ELi4ELi3EEENS4_18smem_ptr_flag_bitsILi16EEENSU_INS5_IJNSA_ILi8EEESH_EEENS5_IJSH_SC_EEEEEEEvNS4_8identityENS4_23SM90_TMA_LOAD_MULTICASTES1B_vS1C_EENS_8epilogue10collective6detail29Sm90TmaWarpSpecializedAdapterINS1G_15DefaultEpilogueISJ_SK_SK_NS1F_6thread17LinearCombinationISJ_Li1EffLNS1K_9ScaleType4KindE0ELNS_15FloatRoundStyleE2ESJ_EENS1_15EpilogueDefaultEEEEEvvEEEEvNT_6ParamsE:
        .type           _ZN7cutlass13device_kernelINS_4gemm6kernel13GemmUniversalIN4cute5tupleIJiiiiEEENS1_10collective13CollectiveMmaINS1_34MainloopSm90TmaGmmaWarpSpecializedILi7ENS5_IJNS4_1CILi2EEENSA_ILi1EEESC_EEENS1_35KernelTmaWarpSpecializedCooperativeEEENS5_IJNSA_ILi256EEESG_NSA_ILi32EEEEEENS_6half_tENS5_IJlSC_lEEESJ_SK_NS4_8TiledMMAINS4_8MMA_AtomIJNS4_4SM904GMMA26MMA_64x256x16_F32F16F16_SSILNSO_5MajorE0ELSQ_0ELNSO_7ScaleInE1ELSR_1EEEEEENS4_6LayoutISD_NS5_IJSC_NSA_ILi0EEESV_EEEEENS5_IJNS4_10UnderscoreESY_SY_EEEEENS4_13SM90_TMA_LOADENS4_14ComposedLayoutINS4_7SwizzleILi2ELi4ELi3EEENS4_18smem_ptr_flag_bitsILi16EEENSU_INS5_IJNSA_ILi8EEESH_EEENS5_IJSH_SC_EEEEEEEvNS4_8identityENS4_23SM90_TMA_LOAD_MULTICASTES1B_vS1C_EENS_8epilogue10collective6detail29Sm90TmaWarpSpecializedAdapterINS1G_15DefaultEpilogueISJ_SK_SK_NS1F_6thread17LinearCombinationISJ_Li1EffLNS1K_9ScaleType4KindE0ELNS_15FloatRoundStyleE2ESJ_EENS1_15EpilogueDefaultEEEEEvvEEEEvNT_6ParamsE,@function
        .size           _ZN7cutlass13device_kernelINS_4gemm6kernel13GemmUniversalIN4cute5tupleIJiiiiEEENS1_10collective13CollectiveMmaINS1_34MainloopSm90TmaGmmaWarpSpecializedILi7ENS5_IJNS4_1CILi2EEENSA_ILi1EEESC_EEENS1_35KernelTmaWarpSpecializedCooperativeEEENS5_IJNSA_ILi256EEESG_NSA_ILi32EEEEEENS_6half_tENS5_IJlSC_lEEESJ_SK_NS4_8TiledMMAINS4_8MMA_AtomIJNS4_4SM904GMMA26MMA_64x256x16_F32F16F16_SSILNSO_5MajorE0ELSQ_0ELNSO_7ScaleInE1ELSR_1EEEEEENS4_6LayoutISD_NS5_IJSC_NSA_ILi0EEESV_EEEEENS5_IJNS4_10UnderscoreESY_SY_EEEEENS4_13SM90_TMA_LOADENS4_14ComposedLayoutINS4_7SwizzleILi2ELi4ELi3EEENS4_18smem_ptr_flag_bitsILi16EEENSU_INS5_IJNSA_ILi8EEESH_EEENS5_IJSH_SC_EEEEEEEvNS4_8identityENS4_23SM90_TMA_LOAD_MULTICASTES1B_vS1C_EENS_8epilogue10collective6detail29Sm90TmaWarpSpecializedAdapterINS1G_15DefaultEpilogueISJ_SK_SK_NS1F_6thread17LinearCombinationISJ_Li1EffLNS1K_9ScaleType4KindE0ELNS_15FloatRoundStyleE2ESJ_EENS1_15EpilogueDefaultEEEEEvvEEEEvNT_6ParamsE,(.L_x_587 - _ZN7cutlass13device_kernelINS_4gemm6kernel13GemmUniversalIN4cute5tupleIJiiiiEEENS1_10collective13CollectiveMmaINS1_34MainloopSm90TmaGmmaWarpSpecializedILi7ENS5_IJNS4_1CILi2EEENSA_ILi1EEESC_EEENS1_35KernelTmaWarpSpecializedCooperativeEEENS5_IJNSA_ILi256EEESG_NSA_ILi32EEEEEENS_6half_tENS5_IJlSC_lEEESJ_SK_NS4_8TiledMMAINS4_8MMA_AtomIJNS4_4SM904GMMA26MMA_64x256x16_F32F16F16_SSILNSO_5MajorE0ELSQ_0ELNSO_7ScaleInE1ELSR_1EEEEEENS4_6LayoutISD_NS5_IJSC_NSA_ILi0EEESV_EEEEENS5_IJNS4_10UnderscoreESY_SY_EEEEENS4_13SM90_TMA_LOADENS4_14ComposedLayoutINS4_7SwizzleILi2ELi4ELi3EEENS4_18smem_ptr_flag_bitsILi16EEENSU_INS5_IJNSA_ILi8EEESH_EEENS5_IJSH_SC_EEEEEEEvNS4_8identityENS4_23SM90_TMA_LOAD_MULTICASTES1B_vS1C_EENS_8epilogue10collective6detail29Sm90TmaWarpSpecializedAdapterINS1G_15DefaultEpilogueISJ_SK_SK_NS1F_6thread17LinearCombinationISJ_Li1EffLNS1K_9ScaleType4KindE0ELNS_15FloatRoundStyleE2ESJ_EENS1_15EpilogueDefaultEEEEEvvEEEEvNT_6ParamsE)
        .other          _ZN7cutlass13device_kernelINS_4gemm6kernel13GemmUniversalIN4cute5tupleIJiiiiEEENS1_10collective13CollectiveMmaINS1_34MainloopSm90TmaGmmaWarpSpecializedILi7ENS5_IJNS4_1CILi2EEENSA_ILi1EEESC_EEENS1_35KernelTmaWarpSpecializedCooperativeEEENS5_IJNSA_ILi256EEESG_NSA_ILi32EEEEEENS_6half_tENS5_IJlSC_lEEESJ_SK_NS4_8TiledMMAINS4_8MMA_AtomIJNS4_4SM904GMMA26MMA_64x256x16_F32F16F16_SSILNSO_5MajorE0ELSQ_0ELNSO_7ScaleInE1ELSR_1EEEEEENS4_6LayoutISD_NS5_IJSC_NSA_ILi0EEESV_EEEEENS5_IJNS4_10UnderscoreESY_SY_EEEEENS4_13SM90_TMA_LOADENS4_14ComposedLayoutINS4_7SwizzleILi2ELi4ELi3EEENS4_18smem_ptr_flag_bitsILi16EEENSU_INS5_IJNSA_ILi8EEESH_EEENS5_IJSH_SC_EEEEEEEvNS4_8identityENS4_23SM90_TMA_LOAD_MULTICASTES1B_vS1C_EENS_8epilogue10collective6detail29Sm90TmaWarpSpecializedAdapterINS1G_15DefaultEpilogueISJ_SK_SK_NS1F_6thread17LinearCombinationISJ_Li1EffLNS1K_9ScaleType4KindE0ELNS_15FloatRoundStyleE2ESJ_EENS1_15EpilogueDefaultEEEEEvvEEEEvNT_6ParamsE,@"STO_CUDA_ENTRY STV_DEFAULT"
_ZN7cutlass13device_kernelINS_4gemm6kernel13GemmUniversalIN4cute5tupleIJiiiiEEENS1_10collective13CollectiveMmaINS1_34MainloopSm90TmaGmmaWarpSpecializedILi7ENS5_IJNS4_1CILi2EEENSA_ILi1EEESC_EEENS1_35KernelTmaWarpSpecializedCooperativeEEENS5_IJNSA_ILi256EEESG_NSA_ILi32EEEEEENS_6half_tENS5_IJlSC_lEEESJ_SK_NS4_8TiledMMAINS4_8MMA_AtomIJNS4_4SM904GMMA26MMA_64x256x16_F32F16F16_SSILNSO_5MajorE0ELSQ_0ELNSO_7ScaleInE1ELSR_1EEEEEENS4_6LayoutISD_NS5_IJSC_NSA_ILi0EEESV_EEEEENS5_IJNS4_10UnderscoreESY_SY_EEEEENS4_13SM90_TMA_LOADENS4_14ComposedLayoutINS4_7SwizzleILi2ELi4ELi3EEENS4_18smem_ptr_flag_bitsILi16EEENSU_INS5_IJNSA_ILi8EEESH_EEENS5_IJSH_SC_EEEEEEEvNS4_8identityENS4_23SM90_TMA_LOAD_MULTICASTES1B_vS1C_EENS_8epilogue10collective6detail29Sm90TmaWarpSpecializedAdapterINS1G_15DefaultEpilogueISJ_SK_SK_NS1F_6thread17LinearCombinationISJ_Li1EffLNS1K_9ScaleType4KindE0ELNS_15FloatRoundStyleE2ESJ_EENS1_15EpilogueDefaultEEEEEvvEEEEvNT_6ParamsE:
[----:B------:R-:W0:Y:S02]  /*0000*/  LDC R1, c[0x0][0x28] ;  /* 0x00000a00ff017b82 */ /* 0x000e240000000800 */
[----:B0-----:R-:W-:Y:S01]  /*0010*/  VIADD R1, R1, 0xfffffb40 ;  /* 0xfffffb4001017836 */ /* 0x001fe20000000000 */
[----:B------:R-:W0:Y:S01]  /*0020*/  S2R R4, SR_TID.X ;  /* 0x0000000000047919 */ /* 0x000e220000002100 */
[----:B------:R-:W-:Y:S01]  /*0030*/  ELECT P0, URZ, PT ;  /* 0x00000000003f782f */ /* 0x000fe20003800000 */
[----:B------:R-:W-:Y:S01]  /*0040*/  BSSY B0, `(.L_x_0) ;  /* 0x0000015000007945 */ /* 0x000fe20003800000 */
[--C-:B0-----:R-:W-:Y:S02]  /*0050*/  SHF.R.U32.HI R0, RZ, 0x5, R4.reuse ;  /* 0x00000005ff007819 */ /* 0x101fe40000011604 */
[----:B------:R-:W-:-:S03]  /*0060*/  SHF.R.U32.HI R2, RZ, 0x7, R4 ;  /* 0x00000007ff027819 */ /* 0x000fc60000011604 */
[----:B------:R-:W0:Y:S04]  /*0070*/  SHFL.IDX PT, R3, R0, RZ, 0x1f ;  /* 0x00001fff00037589 */ /* 0x000e2800000e0000 */
[----:B------:R-:W1:Y:S01]  /*0080*/  SHFL.IDX PT, R2, R2, RZ, 0x1f ;  /* 0x00001fff02027589 */ /* 0x000e6200000e0000 */
[----:B0-----:R-:W-:Y:S02]  /*0090*/  R2UR UR9, R3 ;  /* 0x00000000030972ca */ /* 0x001fe400000e0000 */
[----:B-1----:R-:W-:-:S11]  /*00a0*/  R2UR UR5, R2 ;  /* 0x00000000020572ca */ /* 0x002fd600000e0000 */
[----:B------:R-:W-:Y:S02]  /*00b0*/  USHF.R.S32.HI UR4, URZ, 0x1f, UR9 ;  /* 0x0000001f3f047899 */ /* 0x000fe40008011409 */
[----:B------:R-:W-:Y:S02]  /*00c0*/  ISETP.NE.OR P0, PT, RZ, UR9, !P0 ;  /* 0x00000009ff007c0c */ /* 0x000fe4000c705670 */
[----:B------:R-:W-:-:S04]  /*00d0*/  ULEA.HI UR4, UR4, UR9, URZ, 0x2 ;  /* 0x0000000904047291 */ /* 0x000fc8000f8f103f */
[----:B------:R-:W-:-:S04]  /*00e0*/  ULOP3.LUT UR4, UR4, 0xfffffffc, URZ, 0xc0, !UPT ;  /* 0xfffffffc04047892 */ /* 0x000fc8000f8ec03f */
[----:B------:R-:W-:-:S03]  /*00f0*/  UIADD3 UR9, UR9, -UR4, URZ ;  /* 0x8000000409097290 */ /* 0x000fc6000fffe03f */
[----:B------:R-:W-:Y:S09]  /*0100*/  @P0 BRA `(.L_x_1) ;  /* 0x0000000000200947 */ /* 0x000ff20003800000 */
[----:B------:R-:W-:Y:S02]  /*0110*/  ULDC.64 UR6, c[0x0][0x198] ;  /* 0x0000660000067ab9 */ /* 0x000fe40000000a00 */
[----:B------:R-:W-:Y:S02]  /*0120*/  UIADD3 UR10, UP0, UR6, 0xf0, URZ ;  /* 0x000000f0060a7890 */ /* 0x000fe4000ff1e03f */
[----:B------:R-:W-:Y:S02]  /*0130*/  UIADD3 UR6, UP1, UR6, 0x1f0, URZ ;  /* 0x000001f006067890 */ /* 0x000fe4000ff3e03f */
[----:B------:R-:W-:Y:S02]  /*0140*/  UIADD3.X UR11, URZ, UR7, URZ, UP0, !UPT ;  /* 0x000000073f0b7290 */ /* 0x000fe400087fe43f */
[----:B------:R-:W-:-:S07]  /*0150*/  UIADD3.X UR7, URZ, UR7, URZ, UP1, !UPT ;  /* 0x000000073f077290 */ /* 0x000fce0008ffe43f */
[----:B------:R0:W-:Y:S02]  /*0160*/  UTMACCTL.PF [UR10] ;  /* 0x000000000a0079b9 */ /* 0x0001e40008040000 */
[----:B------:R0:W-:Y:S02]  /*0170*/  UTMACCTL.PF [UR6] ;  /* 0x00000000060079b9 */ /* 0x0001e40008040000 */
[----:B0-----:R-:W-:Y:S01]  /*0180*/  NOP ;  /* 0x0000000000007918 */ /* 0x001fe20000000000 */
.L_x_1:
[----:B------:R-:W-:Y:S05]  /*0190*/  BSYNC B0 ;  /* 0x0000000000007941 */ /* 0x000fea0003800000 */
.L_x_0:
[----:B------:R-:W0:Y:S01]  /*01a0*/  SHFL.IDX PT, R2, R0, RZ, 0x1f ;  /* 0x00001fff00027589 */ /* 0x000e2200000e0000 */
[----:B------:R-:W-:Y:S01]  /*01b0*/  UISETP.NE.AND UP0, UPT, UR9, 0x3, UPT ;  /* 0x000000030900788c */ /* 0x000fe2000bf05270 */
[----:B------:R-:W-:Y:S01]  /*01c0*/  ISETP.NE.AND P1, PT, RZ, UR5, PT ;  /* 0x00000005ff007c0c */ /* 0x000fe2000bf25270 */
[----:B------:R-:W-:Y:S02]  /*01d0*/  UIADD3 UR16, UR5, -0x1, URZ ;  /* 0xffffffff05107890 */ /* 0x000fe4000fffe03f */
[----:B------:R-:W-:Y:S02]  /*01e0*/  UISETP.EQ.OR UP0, UPT, UR9, URZ, !UP0 ;  /* 0x0000003f0900728c */ /* 0x000fe4000c702670 */
[----:B------:R-:W-:Y:S02]  /*01f0*/  UISETP.GE.U32.AND UP1, UPT, UR16, 0x2, UPT ;  /* 0x000000021000788c */ /* 0x000fe4000bf26070 */
[----:B------:R-:W-:-:S04]  /*0200*/  UISETP.EQ.AND UP0, UPT, UR5, URZ, UP0 ;  /* 0x0000003f0500728c */ /* 0x000fc80008702270 */
[----:B------:R-:W-:-:S04]  /*0210*/  USEL UR40, URZ, 0x1, !UP0 ;  /* 0x000000013f287887 */ /* 0x000fc8000c000000 */
[----:B------:R-:W-:Y:S01]  /*0220*/  USEL UR40, UR40, 0x2, UP1 ;  /* 0x0000000228287887 */ /* 0x000fe20008800000 */
[----:B0-----:R-:W-:-:S13]  /*0230*/  ISETP.NE.AND P0, PT, R2, RZ, PT ;  /* 0x000000ff0200720c */ /* 0x001fda0003f05270 */
[----:B------:R-:W-:Y:S05]  /*0240*/  @P0 BRA `(.L_x_2) ;  /* 0x0000000000700947 */ /* 0x000fea0003800000 */
[----:B------:R-:W0:Y:S01]  /*0250*/  S2UR UR8, SR_CgaCtaId ;  /* 0x00000000000879c3 */ /* 0x000e220000008800 */
[----:B------:R-:W-:Y:S01]  /*0260*/  UMOV UR4, 0x400 ;  /* 0x0000040000047882 */ /* 0x000fe20000000000 */
[----:B------:R-:W-:Y:S01]  /*0270*/  UMOV UR5, 0x1 ;  /* 0x0000000100057882 */ /* 0x000fe20000000000 */
[----:B------:R-:W-:Y:S01]  /*0280*/  UMOV UR6, 0x4 ;  /* 0x0000000400067882 */ /* 0x000fe20000000000 */
[----:B------:R-:W-:Y:S01]  /*0290*/  ELECT P0, URZ, PT ;  /* 0x00000000003f782f */ /* 0x000fe20003800000 */
[----:B------:R-:W-:-:S04]  /*02a0*/  UIADD3 UR6, -UR6, 0x100000, URZ ;  /* 0x0010000006067890 */ /* 0x000fc8000fffe13f */
[----:B------:R-:W-:Y:S02]  /*02b0*/  USHF.L.U32 UR7, UR6, 0xb, URZ ;  /* 0x0000000b06077899 */ /* 0x000fe4000800063f */
[----:B------:R-:W-:Y:S02]  /*02c0*/  USHF.L.U32 UR6, UR6, 0x1, URZ ;  /* 0x0000000106067899 */ /* 0x000fe4000800063f */
[----:B0-----:R-:W-:Y:S02]  /*02d0*/  ULEA UR8, UR8, UR4, 0x18 ;  /* 0x0000000408087291 */ /* 0x001fe4000f8ec03f */
[----:B------:R-:W-:-:S04]  /*02e0*/  UIADD3 UR4, -UR5, 0x100000, URZ ;  /* 0x0010000005047890 */ /* 0x000fc8000fffe13f */
[----:B------:R-:W-:Y:S02]  /*02f0*/  USHF.L.U32 UR5, UR4, 0xb, URZ ;  /* 0x0000000b04057899 */ /* 0x000fe4000800063f */
[----:B------:R-:W-:Y:S01]  /*0300*/  USHF.L.U32 UR4, UR4, 0x1, URZ ;  /* 0x0000000104047899 */ /* 0x000fe2000800063f */
[----:B------:R-:W0:Y:S11]  /*0310*/  FENCE.VIEW.ASYNC.S ;  /* 0x00000000000073c6 */ /* 0x000e360000000000 */
[----:B0-----:R0:W1:Y:S01]  /*0320*/  SYNCS.EXCH.64 URZ, [UR8], UR4 ;  /* 0x00000004083f75b2 */ /* 0x0010620008000100 */
[----:B------:R0:W2:Y:S01]  /*0330*/  SYNCS.EXCH.64 URZ, [UR8+0x38], UR6 ;  /* 0x00003806083f75b2 */ /* 0x0000a20008000100 */
[----:B------:R0:W3:Y:S01]  /*0340*/  SYNCS.EXCH.64 URZ, [UR8+0x8], UR4 ;  /* 0x00000804083f75b2 */ /* 0x0000e20008000100 */
[----:B------:R0:W4:Y:S01]  /*0350*/  SYNCS.EXCH.64 URZ, [UR8+0x40], UR6 ;  /* 0x00004006083f75b2 */ /* 0x0001220008000100 */
[----:B------:R0:W0:Y:S01]  /*0360*/  SYNCS.EXCH.64 URZ, [UR8+0x10], UR4 ;  /* 0x00001004083f75b2 */ /* 0x0000220008000100 */
        /* <DEDUP_REMOVED lines=9> */
[----:B------:R-:W-:Y:S01]  /*0400*/  NOP ;  /* 0x0000000000007918 */ /* 0x000fe20000000000 */
.L_x_2:
[----:B------:R-:W5:Y:S01]  /*0410*/  S2UR UR13, SR_CTAID.X ;  /* 0x00000000000d79c3 */ /* 0x000f620000002500 */
[----:B------:R-:W-:Y:S01]  /*0420*/  SHF.R.S32.HI R3, RZ, 0x1f, R4 ;  /* 0x0000001fff037819 */ /* 0x000fe20000011404 */
[----:B------:R1:W2:Y:S01]  /*0430*/  SHFL.IDX PT, R6, R0, RZ, 0x1f ;  /* 0x00001fff00067589 */ /* 0x0002a200000e0000 */
[----:B0-----:R-:W-:Y:S01]  /*0440*/  ULDC UR4, c[0x0][0x150] ;  /* 0x0000540000047ab9 */ /* 0x001fe20000000800 */
[----:B------:R-:W-:Y:S02]  /*0450*/  ELECT P0, URZ, PT ;  /* 0x00000000003f782f */ /* 0x000fe40003800000 */
[----:B------:R-:W-:Y:S01]  /*0460*/  LEA.HI R3, R3, R4, RZ, 0x7 ;  /* 0x0000000403037211 */ /* 0x000fe200078f38ff */
[----:B------:R-:W-:Y:S01]  /*0470*/  ULDC UR5, c[0x0][0x154] ;  /* 0x0000550000057ab9 */ /* 0x000fe20000000800 */
[----:B------:R-:W-:Y:S01]  /*0480*/  SHF.R.S32.HI R7, RZ, 0x1f, R2 ;  /* 0x0000001fff077819 */ /* 0x000fe20000011402 */
[----:B------:R-:W0:Y:S01]  /*0490*/  S2UR UR10, SR_CTAID.Y ;  /* 0x00000000000a79c3 */ /* 0x000e220000002600 */
[----:B------:R-:W-:Y:S01]  /*04a0*/  LOP3.LUT R3, R3, 0xffffff80, RZ, 0xc0, !PT ;  /* 0xffffff8003037812 */ /* 0x000fe200078ec0ff */
[----:B------:R-:W-:Y:S01]  /*04b0*/  ULDC UR8, c[0x0][0x144] ;  /* 0x0000510000087ab9 */ /* 0x000fe20000000800 */
[----:B------:R-:W-:Y:S01]  /*04c0*/  LEA.HI R7, R7, R2, RZ, 0x2 ;  /* 0x0000000207077211 */ /* 0x000fe200078f10ff */
[----:B------:R-:W-:Y:S01]  /*04d0*/  NOP ;  /* 0x0000000000007918 */ /* 0x000fe20000000000 */
[----:B------:R-:W-:Y:S01]  /*04e0*/  NOP ;  /* 0x0000000000007918 */ /* 0x000fe20000000000 */
[----:B------:R-:W-:Y:S01]  /*04f0*/  IMAD.IADD R3, R4, 0x1, -R3 ;  /* 0x0000000104037824 */ /* 0x000fe200078e0a03 */
[----:B------:R-:W-:Y:S01]  /*0500*/  LOP3.LUT R7, R7, 0x3ffffffc, RZ, 0xc0, !PT ;  /* 0x3ffffffc07077812 */ /* 0x000fe200078ec0ff */
[----:B------:R-:W-:Y:S01]  /*0510*/  ULDC UR11, c[0x0][0x148] ;  /* 0x00005200000b7ab9 */ /* 0x000fe20000000800 */
[----:B------:R-:W-:-:S02]  /*0520*/  IMAD.MOV.U32 R17, RZ, RZ, 0x1 ;  /* 0x00000001ff117424 */ /* 0x000fc400078e00ff */
[----:B------:R-:W-:Y:S01]  /*0530*/  SHF.R.S32.HI R4, RZ, 0x1f, R3 ;  /* 0x0000001fff047819 */ /* 0x000fe20000011403 */
[----:B------:R-:W-:-:S03]  /*0540*/  IMAD.IADD R2, R2, 0x1, -R7 ;  /* 0x0000000102027824 */ /* 0x000fc600078e0a07 */
[----:B------:R-:W-:Y:S02]  /*0550*/  LEA.HI R4, R4, R3, RZ, 0x3 ;  /* 0x0000000304047211 */ /* 0x000fe400078f18ff */
[----:B-----5:R-:W-:Y:S02]  /*0560*/  I2FP.F32.U32 R5, UR13 ;  /* 0x0000000d00057c45 */ /* 0x020fe40008201000 */
[--C-:B-1----:R-:W-:Y:S02]  /*0570*/  SHF.R.S32.HI R0, RZ, 0x3, R4.reuse ;  /* 0x00000003ff007819 */ /* 0x102fe40000011404 */
[----:B--2---:R-:W-:Y:S01]  /*0580*/  ISETP.NE.OR P0, PT, R6, RZ, !P0 ;  /* 0x000000ff0600720c */ /* 0x004fe20004705670 */
[----:B------:R-:W-:Y:S01]  /*0590*/  FMUL R8, R5, UR4 ;  /* 0x0000000405087c20 */ /* 0x000fe20008400000 */
[----:B------:R-:W-:-:S04]  /*05a0*/  SHF.R.S32.HI R5, RZ, 0x1f, R4 ;  /* 0x0000001fff057819 */ /* 0x000fc80000011404 */
[----:B------:R-:W-:Y:S01]  /*05b0*/  LEA.HI R5, R5, R0, RZ, 0x2 ;  /* 0x0000000005057211 */ /* 0x000fe200078f10ff */
[----:B------:R-:W1:Y:S03]  /*05c0*/  F2I.U32.TRUNC.NTZ R8, R8 ;  /* 0x0000000800087305 */ /* 0x000e66000020f000 */
[----:B------:R-:W-:-:S03]  /*05d0*/  LOP3.LUT R5, R5, 0xfffffffc, RZ, 0xc0, !PT ;  /* 0xfffffffc05057812 */ /* 0x000fc600078ec0ff */
[----:B------:R-:W-:Y:S01]  /*05e0*/  VOTEU.ALL UP0, P0 ;  /* 0x00000000003f7886 */ /* 0x000fe20000000000 */
[----:B------:R-:W-:Y:S01]  /*05f0*/  VOTEU.ALL UP1, P0 ;  /* 0x00000000003f7886 */ /* 0x000fe20000020000 */
[----:B------:R-:W-:Y:S01]  /*0600*/  IMAD.IADD R5, R0, 0x1, -R5 ;  /* 0x0000000100057824 */ /* 0x000fe200078e0a05 */
[----:B0-----:R-:W-:Y:S02]  /*0610*/  I2FP.F32.U32 R0, UR10 ;  /* 0x0000000a00007c45 */ /* 0x001fe40008201000 */
[----:B------:R-:W0:Y:S01]  /*0620*/  @!UP0 S2UR UR7, SR_CgaCtaId ;  /* 0x00000000000789c3 */ /* 0x000e220000008800 */
[----:B------:R-:W-:Y:S01]  /*0630*/  IMAD R2, R2, 0x4, R5 ;  /* 0x0000000402027824 */ /* 0x000fe200078e0205 */
[----:B------:R-:W-:Y:S01]  /*0640*/  @!UP0 UMOV UR6, 0x400 ;  /* 0x0000040000068882 */ /* 0x000fe20000000000 */
[----:B------:R-:W-:Y:S01]  /*0650*/  FMUL R4, R0, UR5 ;  /* 0x0000000500047c20 */ /* 0x000fe20008400000 */
[----:B-1----:R-:W-:Y:S02]  /*0660*/  R2UR UR4, R8 ;  /* 0x00000000080472ca */ /* 0x002fe400000e0000 */
[----:B------:R-:W-:-:S03]  /*0670*/  LEA.HI R0, R2, R2, RZ, 0x1 ;  /* 0x0000000202007211 */ /* 0x000fc600078f08ff */
[----:B------:R-:W1:Y:S01]  /*0680*/  F2I.U32.TRUNC.NTZ R4, R4 ;  /* 0x0000000400047305 */ /* 0x000e62000020f000 */
[----:B------:R-:W-:-:S05]  /*0690*/  LOP3.LUT R5, R0, 0xfffffffe, RZ, 0xc0, !PT ;  /* 0xfffffffe00057812 */ /* 0x000fca00078ec0ff */
[----:B------:R-:W-:Y:S02]  /*06a0*/  IMAD.IADD R5, R2, 0x1, -R5 ;  /* 0x0000000102057824 */ /* 0x000fe400078e0a05 */
[----:B------:R-:W-:-:S04]  /*06b0*/  UIADD3 UR4, -UR4, URZ, URZ ;  /* 0x0000003f04047290 */ /* 0x000fc8000fffe13f */
[----:B------:R-:W-:Y:S01]  /*06c0*/  UIMAD UR8, UR8, UR4, UR13 ;  /* 0x00000004080872a4 */ /* 0x000fe2000f8e020d */
[----:B-1----:R-:W-:Y:S02]  /*06d0*/  R2UR UR12, R4 ;  /* 0x00000000040c72ca */ /* 0x002fe400000e0000 */
[----:B------:R-:W-:Y:S01]  /*06e0*/  UMOV UR4, 0x20 ;  /* 0x0000002000047882 */ /* 0x000fe20000000000 */
[----:B------:R-:W1:Y:S02]  /*06f0*/  LDC R4, c[0x0][0x140] ;  /* 0x00005000ff047b82 */ /* 0x000e640000000800 */
[----:B------:R-:W-:Y:S01]  /*0700*/  ISETP.NE.AND P3, PT, R5, UR8, PT ;  /* 0x0000000805007c0c */ /* 0x000fe2000bf65270 */
[----:B------:R-:W-:-:S04]  /*0710*/  @!UP0 UIADD3 UR4, -UR4, 0x100000, URZ ;  /* 0x0010000004048890 */ /* 0x000fc8000fffe13f */
[----:B------:R-:W-:Y:S02]  /*0720*/  @!UP0 USHF.L.U32 UR5, UR4, 0xb, URZ ;  /* 0x0000000b04058899 */ /* 0x000fe4000800063f */
[----:B------:R-:W-:Y:S01]  /*0730*/  @!UP0 USHF.L.U32 UR4, UR4, 0x1, URZ ;  /* 0x0000000104048899 */ /* 0x000fe2000800063f */
[C---:B------:R-:W-:Y:S01]  /*0740*/  SHF.L.U32 R5, R2.reuse, 0x2, RZ ;  /* 0x0000000202057819 */ /* 0x040fe200000006ff */
[----:B0-----:R-:W-:Y:S01]  /*0750*/  @!UP0 ULEA UR6, UR7, UR6, 0x18 ;  /* 0x0000000607068291 */ /* 0x001fe2000f8ec03f */
[----:B------:R-:W-:Y:S02]  /*0760*/  VOTEU.ALL UP0, P0 ;  /* 0x00000000003f7886 */ /* 0x000fe40000000000 */
[----:B------:R-:W-:Y:S02]  /*0770*/  LOP3.LUT R152, R2, 0xc, R5, 0x78, !PT ;  /* 0x0000000c02987812 */ /* 0x000fe400078e7805 */
[----:B------:R-:W-:Y:S01]  /*0780*/  LOP3.LUT P0, RZ, R3, 0x7, RZ, 0xc0, !PT ;  /* 0x0000000703ff7812 */ /* 0x000fe2000780c0ff */
[----:B------:R-:W-:-:S03]  /*0790*/  UIADD3 UR12, -UR12, URZ, URZ ;  /* 0x0000003f0c0c7290 */ /* 0x000fc6000fffe13f */
[C---:B------:R-:W-:Y:S02]  /*07a0*/  ISETP.LT.U32.AND P0, PT, R152.reuse, 0x2, !P0 ;  /* 0x000000029800780c */ /* 0x040fe40004701070 */
[----:B------:R-:W-:Y:S01]  /*07b0*/  @P3 LEA.HI R0, R152, R152, RZ, 0x1 ;  /* 0x0000009898003211 */ /* 0x000fe200078f08ff */
[----:B------:R-:W0:Y:S02]  /*07c0*/  FENCE.VIEW.ASYNC.S ;  /* 0x00000000000073c6 */ /* 0x000e240000000000 */
[----:B0-----:R-:W0:Y:S01]  /*07d0*/  @!UP0 SYNCS.EXCH.64 URZ, [UR6+0x80], UR4 ;  /* 0x00008004063f85b2 */ /* 0x001e220008000100 */
[----:B------:R-:W-:Y:S02]  /*07e0*/  @P3 SHF.R.S32.HI R0, RZ, 0x1, R0 ;  /* 0x00000001ff003819 */ /* 0x000fe40000011400 */
[----:B-1----:R-:W-:Y:S01]  /*07f0*/  ISETP.EQ.U32.AND P2, PT, R4, 0x1, PT ;  /* 0x000000010400780c */ /* 0x002fe20003f42070 */
[----:B------:R1:W2:Y:S01]  /*0800*/  @!UP1 SYNCS.EXCH.64 URZ, [UR6+0x88], UR4 ;  /* 0x00008804063f95b2 */ /* 0x0002a20008000100 */
[----:B------:R-:W-:Y:S01]  /*0810*/  NOP ;  /* 0x0000000000007918 */ /* 0x000fe20000000000 */
[----:B-1----:R-:W-:-:S06]  /*0820*/  UIMAD UR4, UR11, UR12, UR10 ;  /* 0x0000000c0b0472a4 */ /* 0x002fcc000f8e020a */
[----:B------:R-:W-:Y:S02]  /*0830*/  @P3 ISETP.NE.AND P4, PT, R0, UR4, PT ;  /* 0x0000000400003c0c */ /* 0x000fe4000bf85270 */
[----:B------:R-:W-:Y:S02]  /*0840*/  SEL R0, RZ, 0x1, !P0 ;  /* 0x00000001ff007807 */ /* 0x000fe40004000000 */
[----:B------:R-:W-:-:S04]  /*0850*/  @P3 SEL R17, RZ, 0x1, P4 ;  /* 0x00000001ff113807 */ /* 0x000fc80002000000 */
[----:B------:R-:W-:Y:S01]  /*0860*/  LOP3.LUT R17, R17, R0, RZ, 0xc0, !PT ;  /* 0x0000000011117212 */ /* 0x000fe200078ec0ff */
[----:B0-----:R-:W-:Y:S06]  /*0870*/  @!P2 BRA `(.L_x_3) ;  /* 0x000000000008a947 */ /* 0x001fec0003800000 */
[----:B--234-:R-:W-:Y:S01]  /*0880*/  UCGABAR_ARV ;  /* 0x00000000000079c7 */ /* 0x01cfe20008000000 */
[----:B------:R-:W-:Y:S05]  /*0890*/  BRA `(.L_x_4) ;  /* 0x0000000000047947 */ /* 0x000fea0003800000 */
.L_x_3:
[----:B--234-:R-:W-:Y:S01]  /*08a0*/  NOP ;  /* 0x0000000000007918 */ /* 0x01cfe20000000000 */
.L_x_4:
[----:B------:R-:W-:Y:S01]  /*08b0*/  ULDC UR4, c[0x0][0x65c] ;  /* 0x0001970000047ab9 */ /* 0x000fe20000000800 */
[----:B------:R-:W-:Y:S01]  /*08c0*/  UMOV UR5, URZ ;  /* 0x0000003f00057c82 */ /* 0x000fe20008000000 */
[----:B------:R-:W-:-:S03]  /*08d0*/  UISETP.NE.AND UP0, UPT, UR4, 0x1, UPT ;  /* 0x000000010400788c */ /* 0x000fc6000bf05270 */
[----:B------:R-:W-:Y:S01]  /*08e0*/  UMOV UR4, UR13 ;  /* 0x0000000d00047c82 */ /* 0x000fe20008000000 */
[----:B------:R-:W-:Y:S02]  /*08f0*/  UP2UR UR45, UPR, URZ, 0x1 ;  /* 0x000000013f2d7883 */ /* 0x000fe40008000000 */
[----:B------:R-:W-:Y:S02]  /*0900*/  PLOP3.LUT P0, PT, PT, PT, UP0, 0x80, 0x0 ;  /* 0x000000000000781c */ /* 0x000fe40003f0f008 */
[----:B------:R-:W-:Y:S02]  /*0910*/  PLOP3.LUT P3, PT, PT, PT, UP0, 0x80, 0x0 ;  /* 0x000000000000781c */ /* 0x000fe40003f6f008 */
[----:B------:R-:W-:Y:S01]  /*0920*/  PLOP3.LUT P5, PT, PT, PT, UP0, 0x80, 0x0 ;  /* 0x000000000000781c */ /* 0x000fe20003faf008 */
[----:B------:R-:W-:Y:S01]  /*0930*/  @UP0 ULDC UR14, c[0x0][0x10] ;  /* 0x00000400000e0ab9 */ /* 0x000fe20000000800 */
[----:B------:R-:W-:Y:S01]  /*0940*/  @UP0 UMOV UR6, UR10 ;  /* 0x0000000a00060c82 */ /* 0x000fe20008000000 */
[----:B------:R-:W-:Y:S01]  /*0950*/  @UP0 UMOV UR7, URZ ;  /* 0x0000003f00070c82 */ /* 0x000fe20008000000 */
[----:B------:R-:W-:Y:S01]  /*0960*/  PLOP3.LUT P4, PT, PT, PT, UP0, 0x80, 0x0 ;  /* 0x000000000000781c */ /* 0x000fe20003f8f008 */
[----:B------:R-:W-:-:S03]  /*0970*/  @UP0 UIMAD.WIDE.U32 UR14, UR13, UR14, UR6 ;  /* 0x0000000e0d0e02a5 */ /* 0x000fc6000f8e0006 */
[----:B------:R-:W-:Y:S01]  /*0980*/  @!UP0 ULDC UR7, c[0x0][0xc] ;  /* 0x0000030000078ab9 */ /* 0x000fe20000000800 */
[----:B------:R-:W-:Y:S01]  /*0990*/  @UP0 UMOV UR6, URZ ;  /* 0x0000003f00060c82 */ /* 0x000fe20008000000 */
[----:B------:R-:W-:Y:S01]  /*09a0*/  @!UP0 UIMAD.WIDE.U32 UR4, UR10, UR7, UR4 ;  /* 0x000000070a0482a5 */ /* 0x000fe2000f8e0004 */
[----:B------:R-:W-:Y:S01]  /*09b0*/  IMAD.U32 R2, RZ, RZ, UR14 ;  /* 0x0000000eff027e24 */ /* 0x000fe2000f8e00ff */
[----:B------:R-:W-:Y:S02]  /*09c0*/  @UP0 UIADD3 UR6, UR15, UR6, URZ ;  /* 0x000000060f060290 */ /* 0x000fe4000fffe03f */
[----:B------:R-:W-:Y:S02]  /*09d0*/  IMAD.U32 R3, RZ, RZ, UR15 ;  /* 0x0000000fff037e24 */ /* 0x000fe4000f8e00ff */
[----:B------:R-:W-:Y:S01]  /*09e0*/  @P0 IMAD.MOV.U32 R7, RZ, RZ, R2 ;  /* 0x000000ffff070224 */ /* 0x000fe200078e0002 */
[----:B------:R-:W-:Y:S01]  /*09f0*/  MOV R3, UR5 ;  /* 0x0000000500037c02 */ /* 0x000fe20008000f00 */
[----:B------:R-:W-:-:S02]  /*0a00*/  IMAD.U32 R5, RZ, RZ, UR5 ;  /* 0x00000005ff057e24 */ /* 0x000fc4000f8e00ff */
[----:B------:R-:W-:Y:S02]  /*0a10*/  IMAD.U32 R2, RZ, RZ, UR4 ;  /* 0x00000004ff027e24 */ /* 0x000fe4000f8e00ff */
[----:B------:R-:W-:Y:S02]  /*0a20*/  @P3 IMAD.U32 R6, RZ, RZ, UR6 ;  /* 0x00000006ff063e24 */ /* 0x000fe4000f8e00ff */
[----:B------:R-:W-:Y:S02]  /*0a30*/  @!P5 IMAD.MOV.U32 R6, RZ, RZ, R5 ;  /* 0x000000ffff06d224 */ /* 0x000fe400078e0005 */
[----:B------:R-:W-:Y:S02]  /*0a40*/  @!P4 IMAD.MOV.U32 R7, RZ, RZ, R2 ;  /* 0x000000ffff07c224 */ /* 0x000fe400078e0002 */
[----:B------:R-:W-:Y:S01]  /*0a50*/  IMAD.U32 R4, RZ, RZ, UR4 ;  /* 0x00000004ff047e24 */ /* 0x000fe2000f8e00ff */
[----:B------:R0:W-:Y:S04]  /*0a60*/  STL [R1+0x200], R6 ;  /* 0x0002000601007387 */ /* 0x0001e80000100800 */
[----:B------:R0:W-:Y:S01]  /*0a70*/  STL [R1+0x204], R7 ;  /* 0x0002040701007387 */ /* 0x0001e20000100800 */
[----:B------:R-:W-:Y:S05]  /*0a80*/  @!P2 BRA `(.L_x_5) ;  /* 0x00000000000ca947 */ /* 0x000fea0003800000 */
[----:B------:R-:W-:Y:S01]  /*0a90*/  UCGABAR_WAIT ;  /* 0x0000000000007dc7 */ /* 0x000fe20008000000 */
[----:B------:R-:W-:Y:S01]  /*0aa0*/  CCTL.IVALL ;  /* 0x00000000ff00798f */ /* 0x000fe20002000000 */
[----:B------:R-:W-:Y:S05]  /*0ab0*/  BRA `(.L_x_6) ;  /* 0x0000000000047947 */ /* 0x000fea0003800000 */
.L_x_5:
[----:B------:R-:W-:Y:S06]  /*0ac0*/  BAR.SYNC.DEFER_BLOCKING 0x0 ;  /* 0x0000000000007b1d */ /* 0x000fec0000010000 */
.L_x_6:
[----:B------:R-:W-:Y:S05]  /*0ad0*/  @!P1 BRA `(.L_x_7) ;  /* 0x0000015400c09947 */ /* 0x000fea0003800000 */
[----:B------:R-:W-:-:S06]  /*0ae0*/  UISETP.GT.U32.AND UP0, UPT, UR16, 0x1, UPT ;  /* 0x000000011000788c */ /* 0x000fcc000bf04070 */
[----:B------:R-:W-:-:S13]  /*0af0*/  PLOP3.LUT P0, PT, PT, PT, UP0, 0x80, 0x0 ;  /* 0x000000000000781c */ /* 0x000fda0003f0f008 */
[----:B------:R-:W-:Y:S05]  /*0b00*/  @P0 EXIT ;  /* 0x000000000000094d */ /* 0x000fea0003800000 */
[----:B------:R-:W-:Y:S01]  /*0b10*/  ULDC.64 UR4, c[0x0][0x650] ;  /* 0x0001940000047ab9 */ /* 0x000fe20000000a00 */
[----:B------:R-:W-:Y:S01]  /*0b20*/  UMOV UR41, 0xffffffff ;  /* 0xffffffff00297882 */ /* 0x000fe20000000000 */
[----:B------:R-:W-:Y:S01]  /*0b30*/  ISETP.GE.U32.AND P0, PT, R7, UR4, PT ;  /* 0x0000000407007c0c */ /* 0x000fe2000bf06070 */
[----:B------:R-:W-:Y:S01]  /*0b40*/  UMOV UR42, 0xffffffff ;  /* 0xffffffff002a7882 */ /* 0x000fe20000000000 */
[----:B------:R-:W-:Y:S01]  /*0b50*/  UMOV UR43, 0xffffffff ;  /* 0xffffffff002b7882 */ /* 0x000fe20000000000 */
[----:B------:R-:W-:Y:S02]  /*0b60*/  PRMT R0, RZ, 0x7610, R0 ;  /* 0x00007610ff007816 */ /* 0x000fe40000000000 */
[----:B------:R-:W-:-:S13]  /*0b70*/  ISETP.GE.U32.AND.EX P0, PT, R6, UR5, PT, P0 ;  /* 0x0000000506007c0c */ /* 0x000fda000bf06100 */
[----:B------:R-:W-:Y:S05]  /*0b80*/  @P0 BRA `(.L_x_8) ;  /* 0x0000000400480947 */ /* 0x000fea0003800000 */
[----:B------:R-:W-:Y:S01]  /*0b90*/  ULDC.64 UR16, c[0x0][0x628] ;  /* 0x00018a0000107ab9 */ /* 0x000fe20000000a00 */
[C---:B------:R-:W-:Y:S01]  /*0ba0*/  R2UR UR19, R7.reuse ;  /* 0x00000000071372ca */ /* 0x040fe200000e0000 */
[----:B------:R-:W-:Y:S01]  /*0bb0*/  ULDC UR18, c[0x0][0x630] ;  /* 0x00018c0000127ab9 */ /* 0x000fe20000000800 */
[----:B------:R-:W-:Y:S02]  /*0bc0*/  ISETP.NE.U32.AND P0, PT, RZ, UR16, PT ;  /* 0x00000010ff007c0c */ /* 0x000fe4000bf05070 */
[----:B------:R-:W-:Y:S02]  /*0bd0*/  R2UR UR4, R7 ;  /* 0x00000000070472ca */ /* 0x000fe400000e0000 */
[----:B------:R-:W-:Y:S02]  /*0be0*/  ISETP.NE.AND.EX P0, PT, RZ, UR17, PT, P0 ;  /* 0x00000011ff007c0c */ /* 0x000fe4000bf05300 */
[----:B------:R-:W-:-:S11]  /*0bf0*/  R2UR UR5, R6 ;  /* 0x00000000060572ca */ /* 0x000fd600000e0000 */
[----:B------:R-:W-:Y:S05]  /*0c00*/  @!P0 BRA `(.L_x_9) ;  /* 0x0000000000308947 */ /* 0x000fea0003800000 */
[----:B------:R-:W-:Y:S01]  /*0c10*/  R2UR UR4, R7 ;  /* 0x00000000070472ca */ /* 0x000fe200000e0000 */
[----:B------:R-:W-:Y:S01]  /*0c20*/  ULDC UR9, c[0x0][0x634] ;  /* 0x00018d0000097ab9 */ /* 0x000fe20000000800 */
[----:B------:R-:W-:-:S11]  /*0c30*/  R2UR UR13, R6 ;  /* 0x00000000060d72ca */ /* 0x000fd600000e0000 */
[----:B------:R-:W-:-:S04]  /*0c40*/  UIADD3 UR9, UP0, UR4, UR9, URZ ;  /* 0x0000000904097290 */ /* 0x000fc8000ff1e03f */
[----:B------:R-:W-:-:S04]  /*0c50*/  UIADD3.X UR13, URZ, UR13, URZ, UP0, !UPT ;  /* 0x0000000d3f0d7290 */ /* 0x000fc800087fe43f */
[----:B------:R-:W-:-:S04]  /*0c60*/  UIMAD.WIDE.U32 UR4, UR13, UR16, URZ ;  /* 0x000000100d0472a5 */ /* 0x000fc8000f8e003f */
[----:B------:R-:W-:Y:S02]  /*0c70*/  UIMAD.WIDE.U32 UR6, UP0, UR9, UR17, UR4 ;  /* 0x00000011090672a5 */ /* 0x000fe4000f800004 */
[----:B------:R-:W-:Y:S02]  /*0c80*/  UIMAD.WIDE.U32 UR4, UR9, UR16, URZ ;  /* 0x00000010090472a5 */ /* 0x000fe4000f8e003f */
[----:B------:R-:W-:Y:S02]  /*0c90*/  UIADD3.X UR15, URZ, URZ, URZ, UP0, !UPT ;  /* 0x0000003f3f0f7290 */ /* 0x000fe400087fe43f */
[----:B------:R-:W-:Y:S01]  /*0ca0*/  UIADD3 URZ, UP0, UR5, UR6, URZ ;  /* 0x00000006053f7290 */ /* 0x000fe2000ff1e03f */
[----:B------:R-:W-:-:S03]  /*0cb0*/  UMOV UR14, UR7 ;  /* 0x00000007000e7c82 */ /* 0x000fc60008000000 */
[----:B------:R-:W-:-:S12]  /*0cc0*/  UIMAD.WIDE.U32.X UR4, UR13, UR17, UR14, UP0 ;  /* 0x000000110d0472a5 */ /* 0x000fd800080e040e */
.L_x_9:
[----:B------:R-:W-:Y:S01]  /*0cd0*/  USHF.R.U64 UR43, UR4, UR18, UR5 ;  /* 0x00000012042b7299 */ /* 0x000fe20008001205 */
[----:B------:R-:W-:Y:S01]  /*0ce0*/  R2UR UR7, R6 ;  /* 0x00000000060772ca */ /* 0x000fe200000e0000 */
[----:B------:R-:W-:Y:S02]  /*0cf0*/  USHF.R.U32.HI UR4, URZ, UR18, UR5 ;  /* 0x000000123f047299 */ /* 0x000fe40008011605 */
[----:B------:R-:W-:Y:S01]  /*0d00*/  UIADD3 UR5, UP0, URZ, -UR43, URZ ;  /* 0x8000002b3f057290 */ /* 0x000fe2000ff1e03f */
[----:B------:R-:W-:Y:S01]  /*0d10*/  ULDC.64 UR14, c[0x0][0x620] ;  /* 0x00018800000e7ab9 */ /* 0x000fe20000000a00 */
[----:B------:R-:W-:Y:S02]  /*0d20*/  UMOV UR6, UR19 ;  /* 0x0000001300067c82 */ /* 0x000fe40008000000 */
[----:B------:R-:W-:Y:S01]  /*0d30*/  UIADD3.X UR4, URZ, ~UR4, URZ, UP0, !UPT ;  /* 0x800000043f047290 */ /* 0x000fe200087fe43f */
[----:B------:R-:W-:Y:S01]  /*0d40*/  ULDC UR9, c[0x0][0x618] ;  /* 0x0001860000097ab9 */ /* 0x000fe20000000800 */
[----:B------:R-:W-:-:S02]  /*0d50*/  UIMAD UR12, UR11, UR12, UR10 ;  /* 0x0000000c0b0c72a4 */ /* 0x000fc4000f8e020a */
[----:B------:R-:W-:Y:S02]  /*0d60*/  UIMAD UR4, UR4, UR14, URZ ;  /* 0x0000000e040472a4 */ /* 0x000fe4000f8e023f */
[----:B------:R-:W-:Y:S02]  /*0d70*/  UIMAD.WIDE.U32 UR6, UR5, UR14, UR6 ;  /* 0x0000000e050672a5 */ /* 0x000fe4000f8e0006 */
[----:B------:R-:W-:Y:S01]  /*0d80*/  UIMAD UR4, UR5, UR15, UR4 ;  /* 0x0000000f050472a4 */ /* 0x000fe2000f8e0204 */
[----:B------:R-:W-:Y:S01]  /*0d90*/  ULDC UR10, c[0x0][0x608] ;  /* 0x00018200000a7ab9 */ /* 0x000fe20000000800 */
[----:B------:R-:W-:Y:S02]  /*0da0*/  ULDC UR18, c[0x0][0x658] ;  /* 0x0001960000127ab9 */ /* 0x000fe40000000800 */
[----:B------:R-:W-:Y:S01]  /*0db0*/  UIADD3 UR7, UR7, UR4, URZ ;  /* 0x0000000407077290 */ /* 0x000fe2000fffe03f */
[----:B------:R-:W-:Y:S02]  /*0dc0*/  UMOV UR11, 0xffffffff ;  /* 0xffffffff000b7882 */ /* 0x000fe40000000000 */
[----:B------:R-:W-:Y:S01]  /*0dd0*/  ULDC.64 UR4, c[0x0][0x640] ;  /* 0x0001900000047ab9 */ /* 0x000fe20000000a00 */
[----:B------:R-:W-:Y:S01]  /*0de0*/  USHF.R.U64 UR16, UR6, UR9, UR7 ;  /* 0x0000000906107299 */ /* 0x000fe20008001207 */
[----:B------:R-:W-:Y:S01]  /*0df0*/  ISETP.NE.U32.AND P0, PT, RZ, UR4, PT ;  /* 0x00000004ff007c0c */ /* 0x000fe2000bf05070 */
[----:B------:R-:W-:-:S02]  /*0e00*/  USHF.R.U32.HI UR7, URZ, UR9, UR7 ;  /* 0x000000093f077299 */ /* 0x000fc40008011607 */
[----:B------:R-:W-:Y:S01]  /*0e10*/  USHF.L.U32 UR6, UR11, UR18, URZ ;  /* 0x000000120b067299 */ /* 0x000fe2000800063f */
[----:B------:R-:W-:Y:S01]  /*0e20*/  ISETP.NE.AND.EX P0, PT, RZ, UR5, PT, P0 ;  /* 0x00000005ff007c0c */ /* 0x000fe2000bf05300 */
[----:B------:R-:W-:Y:S02]  /*0e30*/  USHF.R.U64 UR22, UR16, UR10, UR7 ;  /* 0x0000000a10167299 */ /* 0x000fe40008001207 */
[----:B------:R-:W-:Y:S02]  /*0e40*/  USHF.R.U32.HI UR7, URZ, UR10, UR7 ;  /* 0x0000000a3f077299 */ /* 0x000fe40008011607 */
[----:B------:R-:W-:Y:S02]  /*0e50*/  UISETP.NE.AND UP1, UPT, UR45, URZ, UPT ;  /* 0x0000003f2d00728c */ /* 0x000fe4000bf25270 */
[----:B------:R-:W-:Y:S01]  /*0e60*/  USHF.R.U64 UR23, UR22, UR18, UR7 ;  /* 0x0000001216177299 */ /* 0x000fe20008001207 */
[----:B------:R-:W-:Y:S01]  /*0e70*/  ULDC UR17, c[0x0][0x600] ;  /* 0x0001800000117ab9 */ /* 0x000fe20000000800 */
[----:B------:R-:W-:-:S02]  /*0e80*/  ULOP3.LUT UR13, URZ, UR6, URZ, 0x33, !UPT ;  /* 0x000000063f0d7292 */ /* 0x000fc4000f8e333f */
[----:B------:R-:W-:Y:S02]  /*0e90*/  UIADD3 UR15, UR17, -0x1, URZ ;  /* 0xffffffff110f7890 */ /* 0x000fe4000fffe03f */
[----:B------:R-:W-:Y:S02]  /*0ea0*/  USEL UR12, UR8, UR12, !UP1 ;  /* 0x0000000c080c7287 */ /* 0x000fe4000c800000 */
[----:B------:R-:W-:Y:S01]  /*0eb0*/  USHF.R.U32.HI UR7, URZ, UR18, UR7 ;  /* 0x000000123f077299 */ /* 0x000fe20008011607 */
[----:B------:R-:W-:Y:S01]  /*0ec0*/  ULDC UR19, c[0x0][0x648] ;  /* 0x0001920000137ab9 */ /* 0x000fe20000000800 */
[----:B------:R-:W-:Y:S01]  /*0ed0*/  ULDC UR20, c[0x0][0x638] ;  /* 0x00018e0000147ab9 */ /* 0x000fe20000000800 */
[----:B------:R-:W-:Y:S01]  /*0ee0*/  UMOV UR21, 0x1 ;  /* 0x0000000100157882 */ /* 0x000fe20000000000 */
[----:B------:R-:W-:Y:S01]  /*0ef0*/  UMOV UR6, UR23 ;  /* 0x0000001700067c82 */ /* 0x000fe20008000000 */
[----:B------:R-:W-:Y:S07]  /*0f00*/  @!P0 BRA `(.L_x_10) ;  /* 0x0000000000308947 */ /* 0x000fee0003800000 */
[----:B------:R-:W-:Y:S02]  /*0f10*/  ULDC UR10, c[0x0][0x64c] ;  /* 0x00019300000a7ab9 */ /* 0x000fe40000000800 */
        /* <DEDUP_REMOVED lines=8> */
[----:B------:R-:W-:-:S07]  /*0fa0*/  UIMAD.WIDE.U32.X UR4, UR14, UR5, UR10, UP0 ;  /* 0x000000050e0472a5 */ /* 0x000fce00080e040a */
[----:B------:R-:W-:Y:S01]  /*0fb0*/  UMOV UR6, UR4 ;  /* 0x0000000400067c82 */ /* 0x000fe20008000000 */
[----:B------:R-:W-:-:S05]  /*0fc0*/  UMOV UR7, UR5 ;  /* 0x0000000500077c82 */ /* 0x000fca0008000000 */
.L_x_10:
[----:B------:R-:W-:Y:S01]  /*0fd0*/  USHF.R.U64 UR5, UR6, UR19, UR7 ;  /* 0x0000001306057299 */ /* 0x000fe20008001207 */
[----:B------:R-:W-:Y:S01]  /*0fe0*/  IMAD.MOV.U32 R0, RZ, RZ, 0x1 ;  /* 0x00000001ff007424 */ /* 0x000fe200078e00ff */
[----:B------:R-:W-:Y:S02]  /*0ff0*/  USHF.L.U32 UR4, UR21, UR18, URZ ;  /* 0x0000001215047299 */ /* 0x000fe4000800063f */
[----:B------:R-:W-:Y:S02]  /*1000*/  ULOP3.LUT UR13, UR22, UR13, URZ, 0xc0, !UPT ;  /* 0x0000000d160d7292 */ /* 0x000fe4000f8ec03f */
[----:B------:R-:W-:Y:S02]  /*1010*/  UIADD3 UR6, -UR5, URZ, URZ ;  /* 0x0000003f05067290 */ /* 0x000fe4000fffe13f */
[----:B------:R-:W-:Y:S02]  /*1020*/  UIMAD UR13, UR4, UR5, UR13 ;  /* 0x00000005040d72a4 */ /* 0x000fe4000f8e020d */
[----:B------:R-:W-:-:S02]  /*1030*/  ULOP3.LUT UR15, UR16, UR15, URZ, 0xc0, !UPT ;  /* 0x0000000f100f7292 */ /* 0x000fc4000f8ec03f */
[----:B------:R-:W-:Y:S01]  /*1040*/  UIMAD UR4, UR6, UR20, UR23 ;  /* 0x00000014060472a4 */ /* 0x000fe2000f8e0217 */
[----:B------:R-:W-:Y:S01]  /*1050*/  ULDC UR5, c[0x0][0x610] ;  /* 0x0001840000057ab9 */ /* 0x000fe20000000800 */
[----:B------:R-:W-:Y:S02]  /*1060*/  UISETP.NE.AND UP0, UPT, UR45, URZ, UPT ;  /* 0x0000003f2d00728c */ /* 0x000fe4000bf05270 */
[----:B------:R-:W-:Y:S02]  /*1070*/  UIMAD UR12, UR13, UR5, UR12 ;  /* 0x000000050d0c72a4 */ /* 0x000fe4000f8e020c */
[----:B------:R-:W-:-:S04]  /*1080*/  UIMAD UR4, UR4, UR17, UR15 ;  /* 0x00000011040472a4 */ /* 0x000fc8000f8e020f */
[----:B------:R-:W-:Y:S02]  /*1090*/  USEL UR42, UR4, UR12, !UP0 ;  /* 0x0000000c042a7287 */ /* 0x000fe4000c000000 */
[----:B------:R-:W-:-:S12]  /*10a0*/  USEL UR41, UR12, UR4, !UP0 ;  /* 0x000000040c297287 */ /* 0x000fd8000c000000 */
.L_x_8:
[----:B------:R-:W-:-:S08]  /*10b0*/  NOP ;  /* 0x0000000000007918 */ /* 0x000fd00000000000 */
[----:B------:R-:W1:Y:S02]  /*10c0*/  USETMAXREG.TRY_ALLOC.CTAPOOL UP0, 0xf0 ;  /* 0x000000f0000079c8 */ /* 0x000e640008000600 */
[----:B-1----:R-:W-:-:S13]  /*10d0*/  PLOP3.LUT P0, PT, PT, PT, UP0, 0x80, 0x0 ;  /* 0x000000000000781c */ /* 0x002fda0003f0f008 */
[----:B------:R-:W-:Y:S05]  /*10e0*/  @!P0 BRA `(.L_x_8) ;  /* 0xfffffffc00f08947 */ /* 0x000fea000383ffff */
[----:B------:R-:W-:Y:S01]  /*10f0*/  ULDC.64 UR4, c[0x0][0x598] ;  /* 0x0001660000047ab9 */ /* 0x000fe20000000a00 */
[----:B------:R-:W-:Y:S01]  /*1100*/  ULDC.64 UR36, c[0x0][0x208] ;  /* 0x0000820000247ab9 */ /* 0x000fe20000000a00 */
[----:B------:R-:W-:-:S04]  /*1110*/  ISETP.NE.U32.AND P0, PT, RZ, UR4, PT ;  /* 0x00000004ff007c0c */ /* 0x000fc8000bf05070 */
[----:B------:R-:W-:-:S13]  /*1120*/  ISETP.NE.AND.EX P0, PT, RZ, UR5, PT, P0 ;  /* 0x00000005ff007c0c */ /* 0x000fda000bf05300 */
[----:B------:R-:W-:Y:S05]  /*1130*/  @!P0 BRA `(.L_x_11) ;  /* 0x00000000001c8947 */ /* 0x000fea0003800000 */
[----:B------:R-:W1:Y:S02]  /*1140*/  LDC.64 R2, c[0x0][0x598] ;  /* 0x00016600ff027b82 */ /* 0x000e640000000a00 */
[----:B-1----:R-:W2:Y:S02]  /*1150*/  LDG.E.64 R2, desc[UR36][R2.64] ;  /* 0x0000002402027981 */ /* 0x002ea4000c1e1b00 */
[----:B--2---:R-:W-:-:S04]  /*1160*/  ISETP.NE.U32.AND P0, PT, R2, RZ, PT ;  /* 0x000000ff0200720c */ /* 0x004fc80003f05070 */
[----:B------:R-:W-:-:S13]  /*1170*/  ISETP.NE.AND.EX P0, PT, R3, RZ, PT, P0 ;  /* 0x000000ff0300720c */ /* 0x000fda0003f05300 */
[----:B------:R-:W-:Y:S05]  /*1180*/  @!P0 BRA `(.L_x_11) ;  /* 0x0000000000088947 */ /* 0x000fea0003800000 */
[----:B------:R1:W5:Y:S01]  /*1190*/  LD.E R2, desc[UR36][R2.64] ;  /* 0x0000002402027980 */ /* 0x000362000c101900 */
[----:B------:R-:W-:Y:S05]  /*11a0*/  BRA `(.L_x_12) ;  /* 0x0000000000247947 */ /* 0x000fea0003800000 */
.L_x_11:
[----:B------:R-:W-:Y:S02]  /*11b0*/  ULDC.64 UR4, c[0x0][0x588] ;  /* 0x0001620000047ab9 */ /* 0x000fe40000000a00 */
[----:B------:R-:W-:-:S04]  /*11c0*/  ISETP.NE.U32.AND P0, PT, RZ, UR4, PT ;  /* 0x00000004ff007c0c */ /* 0x000fc8000bf05070 */
[----:B------:R-:W-:-:S13]  /*11d0*/  ISETP.NE.AND.EX P0, PT, RZ, UR5, PT, P0 ;  /* 0x00000005ff007c0c */ /* 0x000fda000bf05300 */
[----:B------:R-:W-:Y:S05]  /*11e0*/  @!P0 BRA `(.L_x_13) ;  /* 0x00000000000c8947 */ /* 0x000fea0003800000 */
[----:B------:R-:W1:Y:S02]  /*11f0*/  LDC.64 R2, c[0x0][0x588] ;  /* 0x00016200ff027b82 */ /* 0x000e640000000a00 */
[----:B-1----:R2:W5:Y:S01]  /*1200*/  LDG.E R2, desc[UR36][R2.64] ;  /* 0x0000002402027981 */ /* 0x002562000c1e1900 */
[----:B------:R-:W-:Y:S05]  /*1210*/  BRA `(.L_x_12) ;  /* 0x0000000000087947 */ /* 0x000fea0003800000 */
.L_x_13:
[----:B------:R-:W-:Y:S02]  /*1220*/  ULDC UR4, c[0x0][0x580] ;  /* 0x0001600000047ab9 */ /* 0x000fe40000000800 */
[----:B------:R-:W-:-:S07]  /*1230*/  IMAD.U32 R2, RZ, RZ, UR4 ;  /* 0x00000004ff027e24 */ /* 0x000fce000f8e00ff */
.L_x_12:
[----:B------:R-:W-:Y:S02]  /*1240*/  ULDC.64 UR4, c[0x0][0x5a0] ;  /* 0x0001680000047ab9 */ /* 0x000fe40000000a00 */
[----:B------:R-:W-:-:S04]  /*1250*/  ISETP.NE.U32.AND P0, PT, RZ, UR4, PT ;  /* 0x00000004ff007c0c */ /* 0x000fc8000bf05070 */
[----:B------:R-:W-:-:S13]  /*1260*/  ISETP.NE.AND.EX P0, PT, RZ, UR5, PT, P0 ;  /* 0x00000005ff007c0c */ /* 0x000fda000bf05300 */
[----:B------:R-:W-:Y:S05]  /*1270*/  @!P0 BRA `(.L_x_14) ;  /* 0x00000000001c8947 */ /* 0x000fea0003800000 */
[----:B------:R-:W3:Y:S02]  /*1280*/  LDC.64 R4, c[0x0][0x5a0] ;  /* 0x00016800ff047b82 */ /* 0x000ee40000000a00 */
[----:B---3--:R-:W3:Y:S02]  /*1290*/  LDG.E.64 R4, desc[UR36][R4.64] ;  /* 0x0000002404047981 */ /* 0x008ee4000c1e1b00 */
[----:B---3--:R-:W-:-:S04]  /*12a0*/  ISETP.NE.U32.AND P0, PT, R4, RZ, PT ;  /* 0x000000ff0400720c */ /* 0x008fc80003f05070 */
[----:B------:R-:W-:-:S13]  /*12b0*/  ISETP.NE.AND.EX P0, PT, R5, RZ, PT, P0 ;  /* 0x000000ff0500720c */ /* 0x000fda0003f05300 */
[----:B------:R-:W-:Y:S05]  /*12c0*/  @!P0 BRA `(.L_x_14) ;  /* 0x0000000000088947 */ /* 0x000fea0003800000 */
[----:B------:R3:W5:Y:S01]  /*12d0*/  LD.E R16, desc[UR36][R4.64] ;  /* 0x0000002404107980 */ /* 0x000762000c101900 */
[----:B------:R-:W-:Y:S05]  /*12e0*/  BRA `(.L_x_15) ;  /* 0x0000000000247947 */ /* 0x000fea0003800000 */
.L_x_14:
[----:B------:R-:W-:Y:S02]  /*12f0*/  ULDC.64 UR4, c[0x0][0x590] ;  /* 0x0001640000047ab9 */ /* 0x000fe40000000a00 */
[----:B------:R-:W-:-:S04]  /*1300*/  ISETP.NE.U32.AND P0, PT, RZ, UR4, PT ;  /* 0x00000004ff007c0c */ /* 0x000fc8000bf05070 */
[----:B------:R-:W-:-:S13]  /*1310*/  ISETP.NE.AND.EX P0, PT, RZ, UR5, PT, P0 ;  /* 0x00000005ff007c0c */ /* 0x000fda000bf05300 */
[----:B------:R-:W-:Y:S05]  /*1320*/  @!P0 BRA `(.L_x_16) ;  /* 0x00000000000c8947 */ /* 0x000fea0003800000 */
[----:B------:R-:W3:Y:S02]  /*1330*/  LDC.64 R4, c[0x0][0x590] ;  /* 0x00016400ff047b82 */ /* 0x000ee40000000a00 */
[----:B---3--:R4:W5:Y:S01]  /*1340*/  LDG.E R16, desc[UR36][R4.64] ;  /* 0x0000002404107981 */ /* 0x008962000c1e1900 */
[----:B------:R-:W-:Y:S05]  /*1350*/  BRA `(.L_x_15) ;  /* 0x0000000000087947 */ /* 0x000fea0003800000 */
.L_x_16:
[----:B------:R-:W-:Y:S02]  /*1360*/  ULDC UR4, c[0x0][0x584] ;  /* 0x0001610000047ab9 */ /* 0x000fe40000000800 */
[----:B------:R-:W-:-:S07]  /*1370*/  MOV R16, UR4 ;  /* 0x0000000400107c02 */ /* 0x000fce0008000f00 */
.L_x_15:
[----:B------:R-:W-:-:S13]  /*1380*/  LOP3.LUT P0, RZ, R0, 0xff, RZ, 0xc0, !PT ;  /* 0x000000ff00ff7812 */ /* 0x000fda000780c0ff */
[----:B------:R-:W-:Y:S05]  /*1390*/  @!P0 EXIT ;  /* 0x000000000000894d */ /* 0x000fea0003800000 */
[----:B------:R-:W-:Y:S01]  /*13a0*/  ULDC UR4, c[0x0][0x28c] ;  /* 0x0000a30000047ab9 */ /* 0x000fe20000000800 */
[----:B------:R-:W-:Y:S01]  /*13b0*/  UMOV UR38, URZ ;  /* 0x0000003f00267c82 */ /* 0x000fe20008000000 */
[----:B------:R-:W-:Y:S01]  /*13c0*/  UIADD3 UR4, UR4, 0x1f, URZ ;  /* 0x0000001f04047890 */ /* 0x000fe2000fffe03f */
[----:B------:R-:W-:-:S03]  /*13d0*/  UMOV UR39, URZ ;  /* 0x0000003f00277c82 */ /* 0x000fc60008000000 */
[----:B------:R-:W-:-:S04]  /*13e0*/  USHF.R.S32.HI UR5, URZ, 0x1f, UR4 ;  /* 0x0000001f3f057899 */ /* 0x000fc80008011404 */
[----:B------:R-:W-:-:S04]  /*13f0*/  ULEA.HI UR5, UR5, UR4, URZ, 0x5 ;  /* 0x0000000405057291 */ /* 0x000fc8000f8f283f */
[----:B------:R-:W-:-:S12]  /*1400*/  USHF.R.S32.HI UR44, URZ, 0x5, UR5 ;  /* 0x000000053f2c7899 */ /* 0x000fd80008011405 */
.L_x_546:
[----:B------:R-:W0:Y:S01]  /*1410*/  S2R R0, SR_TID.X ;  /* 0x0000000000007919 */ /* 0x000e220000002100 */
[----:B-1----:R-:W1:Y:S01]  /*1420*/  S2UR UR7, SR_CgaCtaId ;  /* 0x00000000000779c3 */ /* 0x002e620000008800 */
[----:B------:R-:W-:Y:S02]  /*1430*/  UMOV UR6, 0x400 ;  /* 0x0000040000067882 */ /* 0x000fe40000000000 */
[----:B-1----:R-:W-:Y:S01]  /*1440*/  ULEA UR6, UR7, UR6, 0x18 ;  /* 0x0000000607067291 */ /* 0x002fe2000f8ec03f */
[----:B0-----:R-:W-:-:S04]  /*1450*/  LOP3.LUT R0, R0, 0x80, RZ, 0xc0, !PT ;  /* 0x0000008000007812 */ /* 0x001fc800078ec0ff */
[----:B------:R-:W-:-:S06]  /*1460*/  SHF.R.U32.HI R0, RZ, 0x7, R0 ;  /* 0x00000007ff007819 */ /* 0x000fcc0000011600 */
[----:B------:R-:W0:Y:S02]  /*1470*/  SHFL.IDX PT, R0, R0, RZ, 0x1f ;  /* 0x00001fff00007589 */ /* 0x000e2400000e0000 */
[----:B0-----:R-:W-:-:S13]  /*1480*/  R2UR UR4, R0 ;  /* 0x00000000000472ca */ /* 0x001fda00000e0000 */
[----:B------:R-:W-:-:S04]  /*1490*/  ULEA.HI UR5, UR4, UR4, URZ, 0x1 ;  /* 0x0000000404057291 */ /* 0x000fc8000f8f083f */
[----:B------:R-:W-:-:S04]  /*14a0*/  ULOP3.LUT UR5, UR5, 0xffffe, URZ, 0xc0, !UPT ;  /* 0x000ffffe05057892 */ /* 0x000fc8000f8ec03f */
[----:B------:R-:W-:-:S03]  /*14b0*/  UIADD3 UR5, UR4, -UR5, URZ ;  /* 0x8000000504057290 */ /* 0x000fc6000fffe03f */
[----:B------:R-:W-:Y:S01]  /*14c0*/  ULDC UR4, c[0x0][0x28c] ;  /* 0x0000a30000047ab9 */ /* 0x000fe20000000800 */
[----:B------:R-:W-:Y:S01]  /*14d0*/  ULEA UR5, UR5, UR6, 0xc ;  /* 0x0000000605057291 */ /* 0x000fe2000f8e603f */
[----:B------:R-:W-:-:S03]  /*14e0*/  ISETP.LT.AND P0, PT, RZ, UR4, PT ;  /* 0x00000004ff007c0c */ /* 0x000fc6000bf01270 */
[----:B------:R-:W-:-:S04]  /*14f0*/  UIADD3 UR5, UR5, 0x180, URZ ;  /* 0x0000018005057890 */ /* 0x000fc8000fffe03f */
[----:B------:R-:W-:-:S04]  /*1500*/  USHF.R.U32.HI UR5, URZ, 0x4, UR5 ;  /* 0x000000043f057899 */ /* 0x000fc80008011605 */
[----:B------:R-:W-:Y:S02]  /*1510*/  ULOP3.LUT UR46, UR5, 0x3fff, URZ, 0xc0, !UPT ;  /* 0x00003fff052e7892 */ /* 0x000fe4000f8ec03f */
[----:B---3--:R-:W-:Y:S10]  /*1520*/  @P0 BRA `(.L_x_17) ;  /* 0x0000000000400947 */ /* 0x008ff40003800000 */
[----:B------:R-:W-:Y:S01]  /*1530*/  MOV R0, 0x0 ;  /* 0x0000000000007802 */ /* 0x000fe20000000f00 */
[----:B------:R-:W-:Y:S01]  /*1540*/  ULDC.64 UR4, c[0x4][0x68] ;  /* 0x01001a0000047ab9 */ /* 0x000fe20000000a00 */
[----:B------:R-:W-:Y:S01]  /*1550*/  ULDC.64 UR6, c[0x4][0x8] ;  /* 0x0100020000067ab9 */ /* 0x000fe20000000a00 */
[----:B---34-:R-:W-:Y:S01]  /*1560*/  IMAD.U32 R4, RZ, RZ, UR4 ;  /* 0x00000004ff047e24 */ /* 0x018fe2000f8e00ff */
[----:B------:R0:W1:Y:S01]  /*1570*/  LDC.64 R14, c[0x4][R0] ;  /* 0x01000000000e7b82 */ /* 0x0000620000000a00 */
[----:B------:R-:W-:Y:S01]  /*1580*/  IMAD.U32 R5, RZ, RZ, UR5 ;  /* 0x00000005ff057e24 */ /* 0x000fe2000f8e00ff */
[----:B------:R-:W-:Y:S01]  /*1590*/  ULDC.64 UR4, c[0x4][0x70] ;  /* 0x01001c0000047ab9 */ /* 0x000fe20000000a00 */
[----:B------:R-:W-:Y:S01]  /*15a0*/  IMAD.U32 R10, RZ, RZ, UR6 ;  /* 0x00000006ff0a7e24 */ /* 0x000fe2000f8e00ff */
[----:B------:R-:W-:Y:S01]  /*15b0*/  MOV R8, 0x1e1 ;  /* 0x000001e100087802 */ /* 0x000fe20000000f00 */
[----:B------:R-:W-:Y:S02]  /*15c0*/  IMAD.U32 R6, RZ, RZ, UR4 ;  /* 0x00000004ff067e24 */ /* 0x000fe4000f8e00ff */
[----:B------:R-:W-:-:S02]  /*15d0*/  IMAD.U32 R7, RZ, RZ, UR5 ;  /* 0x00000005ff077e24 */ /* 0x000fc4000f8e00ff */
[----:B------:R-:W-:Y:S02]  /*15e0*/  IMAD.U32 R11, RZ, RZ, UR7 ;  /* 0x00000007ff0b7e24 */ /* 0x000fe4000f8e00ff */
[----:B------:R-:W-:Y:S02]  /*15f0*/  IMAD.MOV.U32 R12, RZ, RZ, 0x1 ;  /* 0x00000001ff0c7424 */ /* 0x000fe400078e00ff */
[----:B0-----:R-:W-:-:S07]  /*1600*/  IMAD.MOV.U32 R13, RZ, RZ, RZ ;  /* 0x000000ffff0d7224 */ /* 0x001fce00078e00ff */
[----:B------:R-:W-:-:S07]  /*1610*/  LEPC R20, `(.L_x_17) ;  /* 0x000000001014794e */ /* 0x000fce0000000000 */
[----:B-12--5:R-:W-:Y:S05]  /*1620*/  CALL.ABS.NOINC R14 ;  /* 0x000000000e007343 */ /* 0x026fea0003c00000 */
.L_x_17:
[----:B------:R-:W-:-:S06]  /*1630*/  ULOP3.LUT UR4, UR40, 0x1, URZ, 0xfc, !UPT ;  /* 0x0000000128047892 */ /* 0x000fcc000f8efc3f */
[----:B------:R-:W-:-:S05]  /*1640*/  IMAD.U32 R0, RZ, RZ, UR4 ;  /* 0x00000004ff007e24 */ /* 0x000fca000f8e00ff */
[----:B------:R-:W-:-:S13]  /*1650*/  ISETP.NE.AND P0, PT, R0, 0x3, PT ;  /* 0x000000030000780c */ /* 0x000fda0003f05270 */
[----:B------:R-:W-:Y:S05]  /*1660*/  @!P0 BRA `(.L_x_18) ;  /* 0x0000000000048947 */ /* 0x000fea0003800000 */
[----:B------:R-:W-:Y:S01]  /*1670*/  BPT.TRAP 0x1 ;  /* 0x000000040000795c */ /* 0x000fe20000300000 */
.L_x_18:
[----:B------:R-:W0:Y:S01]  /*1680*/  S2UR UR5, SR_CgaCtaId ;  /* 0x00000000000579c3 */ /* 0x000e220000008800 */
[----:B------:R-:W-:Y:S01]  /*1690*/  UMOV UR4, 0x400 ;  /* 0x0000040000047882 */ /* 0x000fe20000000000 */
[----:B---34-:R-:W-:Y:S02]  /*16a0*/  IMAD.U32 R5, RZ, RZ, UR39 ;  /* 0x00000027ff057e24 */ /* 0x018fe4000f8e00ff */
[----:B--2---:R-:W-:-:S05]  /*16b0*/  IMAD.U32 R3, RZ, RZ, UR38 ;  /* 0x00000026ff037e24 */ /* 0x004fca000f8e00ff */
[----:B------:R-:W-:Y:S01]  /*16c0*/  SHF.L.U32 R3, R3, 0x1f, RZ ;  /* 0x0000001f03037819 */ /* 0x000fe200000006ff */
[----:B0-----:R-:W-:-:S06]  /*16d0*/  ULEA UR4, UR5, UR4, 0x18 ;  /* 0x0000000405047291 */ /* 0x001fcc000f8ec03f */
[----:B------:R-:W-:-:S05]  /*16e0*/  IMAD.U32 R0, RZ, RZ, UR4 ;  /* 0x00000004ff007e24 */ /* 0x000fca000f8e00ff */
[----:B------:R-:W-:-:S04]  /*16f0*/  LEA R4, R5, R0, 0x3 ;  /* 0x0000000005047211 */ /* 0x000fc800078e18ff */
[----:B------:R0:W1:Y:S01]  /*1700*/  SYNCS.PHASECHK.TRANS64.TRYWAIT P1, [R4+URZ], R3 ;  /* 0x00000003040075a7 */ /* 0x000062000802017f */
[----:B------:R-:W-:Y:S05]  /*1710*/  @!P0 BRA `(.L_x_19) ;  /* 0x0000000000048947 */ /* 0x000fea0003800000 */
[----:B------:R-:W-:Y:S01]  /*1720*/  BPT.TRAP 0x1 ;  /* 0x000000040000795c */ /* 0x000fe20000300000 */
.L_x_19:
[----:B-1----:R-:W-:Y:S05]  /*1730*/  @P1 BRA `(.L_x_20) ;  /* 0x0000000000081947 */ /* 0x002fea0003800000 */
[----:B------:R-:W1:Y:S02]  /*1740*/  SYNCS.PHASECHK.TRANS64.TRYWAIT P1, [R4+URZ], R3 ;  /* 0x00000003040075a7 */ /* 0x000e64000802017f */
[----:B-1----:R-:W-:Y:S05]  /*1750*/  @!P1 BRA `(.L_x_21) ;  /* 0x0000016000e49947 */ /* 0x002fea0003800000 */
.L_x_20:
[----:B------:R-:W-:-:S04]  /*1760*/  UISETP.LT.AND UP0, UPT, UR44, 0x1, UPT ;  /* 0x000000012c00788c */ /* 0x000fc8000bf01270 */
[----:B------:R-:W-:-:S06]  /*1770*/  USEL UR4, UR44, 0x1, UP0 ;  /* 0x000000012c047887 */ /* 0x000fcc0008000000 */
[----:B01----:R-:W-:Y:S01]  /*1780*/  IMAD.U32 R4, RZ, RZ, UR4 ;  /* 0x00000004ff047e24 */ /* 0x003fe2000f8e00ff */
[----:B------:R-:W-:Y:S05]  /*1790*/  WARPSYNC.ALL ;  /* 0x0000000000007948 */ /* 0x000fea0003800000 */
[----:B------:R-:W-:-:S04]  /*17a0*/  IADD3 R4, -R4, UR44, RZ ;  /* 0x0000002c04047c10 */ /* 0x000fc8000fffe1ff */
[----:B------:R-:W-:Y:S02]  /*17b0*/  ISETP.GE.AND P1, PT, R4, 0x1, PT ;  /* 0x000000010400780c */ /* 0x000fe40003f26270 */
[----:B------:R-:W-:Y:S01]  /*17c0*/  R2UR UR4, R0 ;  /* 0x00000000000472ca */ /* 0x000fe200000e0000 */
[----:B------:R-:W-:Y:S01]  /*17d0*/  ULOP3.LUT UR8, UR46, 0x10000, URZ, 0xfc, !UPT ;  /* 0x000100002e087892 */ /* 0x000fe2000f8efc3f */
[----:B------:R-:W-:Y:S01]  /*17e0*/  WARPGROUP.ARRIVE ;  /* 0x00000000000079c5 */ /* 0x000fe20000000000 */
[----:B------:R-:W-:Y:S01]  /*17f0*/  UMOV UR5, 0x80000020 ;  /* 0x8000002000057882 */ /* 0x000fe20000000000 */
[----:B------:R-:W-:Y:S01]  /*1800*/  UMOV UR7, 0x80000020 ;  /* 0x8000002000077882 */ /* 0x000fe20000000000 */
[----:B------:R-:W-:-:S08]  /*1810*/  ULEA UR10, UR39, UR8, 0xa ;  /* 0x00000008270a7291 */ /* 0x000fd0000f8e503f */
[----:B------:R-:W-:-:S04]  /*1820*/  UIADD3 UR4, UR4, 0x1c180, URZ ;  /* 0x0001c18004047890 */ /* 0x000fc8000fffe03f */
[----:B------:R-:W-:-:S04]  /*1830*/  USHF.R.U32.HI UR4, URZ, 0x4, UR4 ;  /* 0x000000043f047899 */ /* 0x000fc80008011604 */
[----:B------:R-:W-:-:S04]  /*1840*/  ULOP3.LUT UR4, UR4, 0x3fff, URZ, 0xc0, !UPT ;  /* 0x00003fff04047892 */ /* 0x000fc8000f8ec03f */
[----:B------:R-:W-:-:S03]  /*1850*/  ULOP3.LUT UR9, UR4, 0x10000, URZ, 0xfc, !UPT ;  /* 0x0001000004097892 */ /* 0x000fc6000f8efc3f */
[----:B------:R-:W-:Y:S01]  /*1860*/  UMOV UR4, UR10 ;  /* 0x0000000a00047c82 */ /* 0x000fe20008000000 */
[----:B------:R-:W-:-:S07]  /*1870*/  ULEA UR11, UR39, UR9, 0xa ;  /* 0x00000009270b7291 */ /* 0x000fce000f8e503f */
[----:B------:R-:W-:Y:S02]  /*1880*/  UMOV UR6, UR11 ;  /* 0x0000000b00067c82 */ /* 0x000fe40008000000 */
[----:B------:R-:W-:Y:S01]  /*1890*/  HGMMA.64x256x16.F32 R24, gdesc[UR4], RZ, !UPT, gsb0 ;  /* 0x03e00000041879f0 */ /* 0x000fe2000c0008ff */
[----:B------:R-:W-:Y:S01]  /*18a0*/  UIADD3 UR4, UR10, 0x200, URZ ;  /* 0x000002000a047890 */ /* 0x000fe2000fffe03f */
[----:B------:R-:W-:Y:S01]  /*18b0*/  UMOV UR5, 0x80000020 ;  /* 0x8000002000057882 */ /* 0x000fe20000000000 */
[----:B------:R-:W-:Y:S02]  /*18c0*/  WARPGROUP.DEPBAR.LE gsb0, 0x0 ;  /* 0x00008000000079c5 */ /* 0x000fe40000010000 */
[----:B------:R-:W-:Y:S01]  /*18d0*/  STL.64 [R1], R24 ;  /* 0x0000001801007387 */ /* 0x000fe20000100a00 */
[----:B------:R-:W-:Y:S01]  /*18e0*/  IMAD.MOV.U32 R235, RZ, RZ, R51 ;  /* 0x000000ffffeb7224 */ /* 0x000fe200078e0033 */
[----:B------:R-:W-:Y:S01]  /*18f0*/  MOV R230, R56 ;  /* 0x0000003800e67202 */ /* 0x000fe20000000f00 */
[----:B------:R-:W-:Y:S01]  /*1900*/  IMAD.MOV.U32 R234, RZ, RZ, R52 ;  /* 0x000000ffffea7224 */ /* 0x000fe200078e0034 */
[----:B------:R-:W-:Y:S01]  /*1910*/  STL.64 [R1+0x8], R26 ;  /* 0x0000081a01007387 */ /* 0x000fe20000100a00 */
        /* <DEDUP_REMOVED lines=47> */
[----:B------:R-:W-:Y:S01]  /*1c10*/  MOV R8, R147 ;  /* 0x0000009300087202 */ /* 0x000fe20000000f00 */
[----:B------:R-:W-:Y:S01]  /*1c20*/  IMAD.MOV.U32 R165, RZ, RZ, R81 ;  /* 0x000000ffffa57224 */ /* 0x000fe200078e0051 */
[----:B------:R0:W-:Y:S01]  /*1c30*/  STL [R1+0x68], R50 ;  /* 0x0000683201007387 */ /* 0x0001e20000100800 */
[----:B------:R-:W-:-:S02]  /*1c40*/  IMAD.MOV.U32 R166, RZ, RZ, R82 ;  /* 0x000000ffffa67224 */ /* 0x000fc400078e0052 */
[----:B------:R-:W-:Y:S01]  /*1c50*/  IMAD.MOV.U32 R167, RZ, RZ, R83 ;  /* 0x000000ffffa77224 */ /* 0x000fe200078e0053 */
[----:B------:R-:W-:Y:S01]  /*1c60*/  STL [R1+0x2b8], R152 ;  /* 0x0002b89801007387 */ /* 0x000fe20000100800 */
[----:B------:R-:W-:Y:S02]  /*1c70*/  IMAD.MOV.U32 R169, RZ, RZ, R85 ;  /* 0x000000ffffa97224 */ /* 0x000fe400078e0055 */
[----:B------:R-:W-:Y:S02]  /*1c80*/  IMAD.MOV.U32 R170, RZ, RZ, R86 ;  /* 0x000000ffffaa7224 */ /* 0x000fe400078e0056 */
[----:B------:R-:W-:Y:S02]  /*1c90*/  IMAD.MOV.U32 R171, RZ, RZ, R87 ;  /* 0x000000ffffab7224 */ /* 0x000fe400078e0057 */
[----:B------:R-:W-:Y:S02]  /*1ca0*/  IMAD.MOV.U32 R172, RZ, RZ, R88 ;  /* 0x000000ffffac7224 */ /* 0x000fe400078e0058 */
[----:B------:R-:W-:-:S02]  /*1cb0*/  IMAD.MOV.U32 R173, RZ, RZ, R89 ;  /* 0x000000ffffad7224 */ /* 0x000fc400078e0059 */
[----:B------:R-:W-:Y:S02]  /*1cc0*/  IMAD.MOV.U32 R174, RZ, RZ, R90 ;  /* 0x000000ffffae7224 */ /* 0x000fe400078e005a */
        /* <DEDUP_REMOVED lines=52> */
[----:B0-----:R-:W-:-:S06]  /*2010*/  WARPGROUP.ARRIVE ;  /* 0x00000000000079c5 */ /* 0x001fcc0000000000 */
[----:B------:R-:W-:Y:S03]  /*2020*/  HGMMA.64x256x16.F32 R24, gdesc[UR4], RZ, !UPT, gsb0 ;  /* 0x03e00000041879f0 */ /* 0x000fe6000c0008ff */
[----:B------:R-:W-:Y:S02]  /*2030*/  WARPGROUP.DEPBAR.LE gsb0, 0x0 ;  /* 0x00008000000079c5 */ /* 0x000fe40000010000 */
[----:B------:R-:W-:Y:S04]  /*2040*/  STL.64 [R1+0x2b0], R150 ;  /* 0x0002b09601007387 */ /* 0x000fe80000100a00 */
        /* <DEDUP_REMOVED lines=20> */
[----:B------:R0:W-:Y:S04]  /*2190*/  STL.64 [R1+0x208], R108 ;  /* 0x0002086c01007387 */ /* 0x0001e80000100a00 */
[----:B0-----:R-:W2:Y:S04]  /*21a0*/  LDL.LU R108, [R1] ;  /* 0x00000000016c7983 */ /* 0x001ea80000300800 */
[----:B------:R-:W2:Y:S04]  /*21b0*/  LDL.LU R109, [R1+0x4] ;  /* 0x00000400016d7983 */ /* 0x000ea80000300800 */
        /* <DEDUP_REMOVED lines=24> */
[----:B------:R-:W2:Y:S01]  /*2340*/  LDL.LU R134, [R1+0x68] ;  /* 0x0000680001867983 */ /* 0x000ea20000300800 */
[----:B------:R-:W-:Y:S01]  /*2350*/  IMAD.MOV.U32 R135, RZ, RZ, R235 ;  /* 0x000000ffff877224 */ /* 0x000fe200078e00eb */
[----:B------:R-:W-:Y:S01]  /*2360*/  MOV R137, R233 ;  /* 0x000000e900897202 */ /* 0x000fe20000000f00 */
[----:B------:R-:W-:Y:S01]  /*2370*/  IMAD.MOV.U32 R136, RZ, RZ, R234 ;  /* 0x000000ffff887224 */ /* 0x000fe200078e00ea */
[----:B------:R-:W-:Y:S01]  /*2380*/  MOV R144, R226 ;  /* 0x000000e200907202 */ /* 0x000fe20000000f00 */
[----:B------:R-:W-:Y:S01]  /*2390*/  IMAD.MOV.U32 R138, RZ, RZ, R232 ;  /* 0x000000ffff8a7224 */ /* 0x000fe200078e00e8 */
[----:B------:R-:W-:Y:S01]  /*23a0*/  MOV R151, R219 ;  /* 0x000000db00977202 */ /* 0x000fe20000000f00 */
[----:B------:R-:W-:Y:S01]  /*23b0*/  IMAD.MOV.U32 R139, RZ, RZ, R231 ;  /* 0x000000ffff8b7224 */ /* 0x000fe200078e00e7 */
[----:B------:R-:W-:Y:S01]  /*23c0*/  UIADD3 UR4, UR10, 0x2, URZ ;  /* 0x000000020a047890 */ /* 0x000fe2000fffe03f */
[----:B------:R-:W-:Y:S01]  /*23d0*/  IMAD.MOV.U32 R140, RZ, RZ, R230 ;  /* 0x000000ffff8c7224 */ /* 0x000fe200078e00e6 */
[----:B------:R-:W-:Y:S01]  /*23e0*/  MOV R230, R9 ;  /* 0x0000000900e67202 */ /* 0x000fe20000000f00 */
[----:B------:R-:W-:Y:S01]  /*23f0*/  IMAD.MOV.U32 R141, RZ, RZ, R229 ;  /* 0x000000ffff8d7224 */ /* 0x000fe200078e00e5 */
[----:B------:R-:W-:Y:S01]  /*2400*/  UIADD3 UR6, UR11, 0x2, URZ ;  /* 0x000000020b067890 */ /* 0x000fe2000fffe03f */
[----:B------:R-:W-:Y:S01]  /*2410*/  IMAD.MOV.U32 R142, RZ, RZ, R228 ;  /* 0x000000ffff8e7224 */ /* 0x000fe200078e00e4 */
[----:B------:R-:W-:Y:S01]  /*2420*/  UMOV UR5, 0x80000020 ;  /* 0x8000002000057882 */ /* 0x000fe20000000000 */
[----:B------:R-:W-:Y:S01]  /*2430*/  IMAD.MOV.U32 R143, RZ, RZ, R227 ;  /* 0x000000ffff8f7224 */ /* 0x000fe200078e00e3 */
[----:B------:R-:W-:Y:S01]  /*2440*/  UMOV UR7, 0x80000020 ;  /* 0x8000002000077882 */ /* 0x000fe20000000000 */
[----:B------:R-:W-:-:S02]  /*2450*/  IMAD.MOV.U32 R145, RZ, RZ, R225 ;  /* 0x000000ffff917224 */ /* 0x000fc400078e00e1 */
[----:B------:R-:W-:Y:S02]  /*2460*/  IMAD.MOV.U32 R146, RZ, RZ, R224 ;  /* 0x000000ffff927224 */ /* 0x000fe400078e00e0 */
[----:B------:R-:W-:Y:S01]  /*2470*/  IMAD.MOV.U32 R147, RZ, RZ, R223 ;  /* 0x000000ffff937224 */ /* 0x000fe200078e00df */
[----:B------:R-:W-:Y:S01]  /*2480*/  MOV R223, R18 ;  /* 0x0000001200df7202 */ /* 0x000fe20000000f00 */
        /* <DEDUP_REMOVED lines=19> */
[----:B------:R-:W-:-:S06]  /*25c0*/  IMAD.MOV.U32 R235, RZ, RZ, R3 ;  /* 0x000000ffffeb7224 */ /* 0x000fcc00078e0003 */
[----:B--2---:R-:W-:-:S06]  /*25d0*/  WARPGROUP.ARRIVE ;  /* 0x00000000000079c5 */ /* 0x004fcc0000000000 */
[----:B------:R-:W-:Y:S03]  /*25e0*/  HGMMA.64x256x16.F32 R108, gdesc[UR4], R108, gsb0 ;  /* 0x03e00000046c79f0 */ /* 0x000fe6000800086c */
[----:B------:R-:W-:Y:S02]  /*25f0*/  WARPGROUP.DEPBAR.LE gsb0, 0x0 ;  /* 0x00008000000079c5 */ /* 0x000fe40000010000 */
[----:B------:R-:W-:Y:S04]  /*2600*/  STL.64 [R1], R108 ;  /* 0x0000006c01007387 */ /* 0x000fe80000100a00 */
        /* <DEDUP_REMOVED lines=63> */
[----:B0-----:R1:W5:Y:S04]  /*2a00*/  LDL.LU R152, [R1+0x2b8] ;  /* 0x0002b80001987983 */ /* 0x0013680000300800 */
[----:B------:R-:W2:Y:S04]  /*2a10*/  LDL.LU.64 R150, [R1+0x2b0] ;  /* 0x0002b00001967983 */ /* 0x000ea80000300a00 */
        /* <DEDUP_REMOVED lines=20> */
[----:B------:R-:W2:Y:S01]  /*2b60*/  LDL.LU.64 R108, [R1+0x208] ;  /* 0x00020800016c7983 */ /* 0x000ea20000300a00 */
[----:B------:R-:W-:Y:S01]  /*2b70*/  UIADD3 UR4, UR10, 0x202, URZ ;  /* 0x000002020a047890 */ /* 0x000fe2000fffe03f */
[----:B------:R-:W-:Y:S01]  /*2b80*/  UMOV UR5, 0x80000020 ;  /* 0x8000002000057882 */ /* 0x000fe20000000000 */
[----:B--2---:R-:W-:-:S07]  /*2b90*/  WARPGROUP.ARRIVE ;  /* 0x00000000000079c5 */ /* 0x004fce0000000000 */
[----:B------:R-:W-:Y:S03]  /*2ba0*/  HGMMA.64x256x16.F32 R24, gdesc[UR4], R24, gsb0 ;  /* 0x03e00000041879f0 */ /* 0x000fe60008000818 */
[----:B------:R-:W-:Y:S02]  /*2bb0*/  WARPGROUP.DEPBAR.LE gsb0, 0x0 ;  /* 0x00008000000079c5 */ /* 0x000fe40000010000 */
[----:B-1----:R-:W-:Y:S05]  /*2bc0*/  @!P1 BRA `(.L_x_22) ;  /* 0x0000002000949947 */ /* 0x002fea0003800000 */
[----:B------:R-:W-:Y:S02]  /*2bd0*/  UIADD3 UR4, UR39, 0x1, URZ ;  /* 0x0000000127047890 */ /* 0x000fe4000fffe03f */
[----:B------:R-:W-:Y:S02]  /*2be0*/  UMOV UR11, UR39 ;  /* 0x00000027000b7c82 */ /* 0x000fe40008000000 */
[----:B------:R-:W-:-:S04]  /*2bf0*/  UISETP.NE.AND UP0, UPT, UR4, 0x7, UPT ;  /* 0x000000070400788c */ /* 0x000fc8000bf05270 */
[----:B------:R-:W-:Y:S02]  /*2c00*/  USEL UR5, URZ, 0x1, UP0 ;  /* 0x000000013f057887 */ /* 0x000fe40008000000 */
[----:B------:R-:W-:Y:S02]  /*2c10*/  USEL UR10, UR4, URZ, UP0 ;  /* 0x0000003f040a7287 */ /* 0x000fe40008000000 */
[----:B------:R-:W-:-:S06]  /*2c20*/  ULOP3.LUT UR5, UR38, UR5, URZ, 0x3c, !UPT ;  /* 0x0000000526057292 */ /* 0x000fcc000f8e3c3f */
[----:B------:R-:W-:-:S07]  /*2c30*/  IMAD.U32 R3, RZ, RZ, UR5 ;  /* 0x00000005ff037e24 */ /* 0x000fce000f8e00ff */
.L_x_29:
[----:B------:R-:W-:Y:S05]  /*2c40*/  @!P0 BRA `(.L_x_23) ;  /* 0x0000000000048947 */ /* 0x000fea0003800000 */
[----:B------:R-:W-:Y:S01]  /*2c50*/  BPT.TRAP 0x1 ;  /* 0x000000040000795c */ /* 0x000fe20000300000 */
.L_x_23:
[----:B------:R-:W0:Y:S01]  /*2c60*/  S2UR UR5, SR_CgaCtaId ;  /* 0x00000000000579c3 */ /* 0x000e220000008800 */
[----:B------:R-:W-:Y:S01]  /*2c70*/  UMOV UR4, 0x400 ;  /* 0x0000040000047882 */ /* 0x000fe20000000000 */
[----:B------:R-:W-:Y:S02]  /*2c80*/  MOV R5, UR10 ;  /* 0x0000000a00057c02 */ /* 0x000fe40008000f00 */
[----:B------:R-:W-:Y:S01]  /*2c90*/  SHF.L.U32 R6, R3, 0x1f, RZ ;  /* 0x0000001f03067819 */ /* 0x000fe200000006ff */
[----:B0-----:R-:W-:-:S06]  /*2ca0*/  ULEA UR4, UR5, UR4, 0x18 ;  /* 0x0000000405047291 */ /* 0x001fcc000f8ec03f */
[----:B------:R-:W-:-:S04]  /*2cb0*/  IMAD.U32 R0, RZ, RZ, UR4 ;  /* 0x00000004ff007e24 */ /* 0x000fc8000f8e00ff */
[----:B------:R-:W-:-:S04]  /*2cc0*/  IMAD R5, R5, 0x8, R0 ;  /* 0x0000000805057824 */ /* 0x000fc800078e0200 */
[----:B------:R0:W1:Y:S01]  /*2cd0*/  SYNCS.PHASECHK.TRANS64.TRYWAIT P1, [R5+URZ], R6 ;  /* 0x00000006050075a7 */ /* 0x000062000802017f */
[----:B------:R-:W-:Y:S05]  /*2ce0*/  @!P0 BRA `(.L_x_24) ;  /* 0x0000000000048947 */ /* 0x000fea0003800000 */
[----:B------:R-:W-:Y:S01]  /*2cf0*/  BPT.TRAP 0x1 ;  /* 0x000000040000795c */ /* 0x000fe20000300000 */
.L_x_24:
[----:B-1----:R-:W-:Y:S05]  /*2d00*/  @P1 BRA `(.L_x_25) ;  /* 0x0000000000081947 */ /* 0x002fea0003800000 */
[----:B------:R-:W1:Y:S02]  /*2d10*/  SYNCS.PHASECHK.TRANS64.TRYWAIT P1, [R5+URZ], R6 ;  /* 0x00000006050075a7 */ /* 0x000e64000802017f */
[----:B-1----:R-:W-:Y:S05]  /*2d20*/  @!P1 BRA `(.L_x_26) ;  /* 0x0000014c00849947 */ /* 0x002fea0003800000 */
.L_x_25:
        /* <DEDUP_REMOVED lines=64> */
[----:B--2---:R-:W2:Y:S04]  /*3130*/  LDL.LU.64 R24, [R1] ;  /* 0x0000000001187983 */ /* 0x004ea80000300a00 */
        /* <DEDUP_REMOVED lines=63> */
[----:B------:R-:W-:-:S02]  /*3530*/  ULEA UR12, UR10, UR8, 0xa ;  /* 0x000000080a0c7291 */ /* 0x000fc4000f8e503f */
[----:B------:R-:W-:Y:S01]  /*3540*/  ULEA UR13, UR10, UR9, 0xa ;  /* 0x000000090a0d7291 */ /* 0x000fe2000f8e503f */
[----:B------:R-:W-:Y:S01]  /*3550*/  UMOV UR5, 0x80000020 ;  /* 0x8000002000057882 */ /* 0x000fe20000000000 */
[----:B------:R-:W-:-:S03]  /*3560*/  UMOV UR7, 0x80000020 ;  /* 0x8000002000077882 */ /* 0x000fc60000000000 */
[----:B------:R-:W-:Y:S02]  /*3570*/  UMOV UR4, UR12 ;  /* 0x0000000c00047c82 */ /* 0x000fe40008000000 */
[----:B------:R-:W-:Y:S01]  /*3580*/  UMOV UR6, UR13 ;  /* 0x0000000d00067c82 */ /* 0x000fe20008000000 */
[----:B--2---:R-:W-:-:S06]  /*3590*/  WARPGROUP.ARRIVE ;  /* 0x00000000000079c5 */ /* 0x004fcc0000000000 */
[----:B------:R-:W-:Y:S03]  /*35a0*/  HGMMA.64x256x16.F32 R24, gdesc[UR4], R24, gsb0 ;  /* 0x03e00000041879f0 */ /* 0x000fe60008000818 */
[----:B------:R-:W-:Y:S02]  /*35b0*/  WARPGROUP.DEPBAR.LE gsb0, 0x0 ;  /* 0x00008000000079c5 */ /* 0x000fe40000010000 */
[----:B------:R-:W-:Y:S01]  /*35c0*/  STL.64 [R1], R24 ;  /* 0x0000001801007387 */ /* 0x000fe20000100a00 */
[----:B01----:R-:W-:Y:S01]  /*35d0*/  IMAD.MOV.U32 R6, RZ, RZ, R150 ;  /* 0x000000ffff067224 */ /* 0x003fe200078e0096 */
        /* <DEDUP_REMOVED lines=50> */
[----:B------:R0:W-:Y:S01]  /*3900*/  STL.64 [R1+0x68], R50 ;  /* 0x0000683201007387 */ /* 0x0001e20000100a00 */
[----:B------:R-:W-:Y:S01]  /*3910*/  IMAD.MOV.U32 R205, RZ, RZ, R121 ;  /* 0x000000ffffcd7224 */ /* 0x000fe200078e0079 */
[----:B------:R-:W-:Y:S01]  /*3920*/  MOV R224, R63 ;  /* 0x0000003f00e07202 */ /* 0x000fe20000000f00 */
[----:B------:R-:W-:Y:S01]  /*3930*/  IMAD.MOV.U32 R203, RZ, RZ, R119 ;  /* 0x000000ffffcb7224 */ /* 0x000fe200078e0077 */
[----:B------:R-:W2:Y:S01]  /*3940*/  LDL.LU.64 R150, [R1+0x4b8] ;  /* 0x0004b80001967983 */ /* 0x000ea20000300a00 */
[----:B------:R-:W-:Y:S01]  /*3950*/  IMAD.MOV.U32 R200, RZ, RZ, R116 ;  /* 0x000000ffffc87224 */ /* 0x000fe200078e0074 */
[----:B------:R-:W-:Y:S01]  /*3960*/  MOV R231, R56 ;  /* 0x0000003800e77202 */ /* 0x000fe20000000f00 */
[----:B------:R-:W-:Y:S01]  /*3970*/  IMAD.MOV.U32 R201, RZ, RZ, R117 ;  /* 0x000000ffffc97224 */ /* 0x000fe200078e0075 */
[----:B------:R-:W2:Y:S01]  /*3980*/  LDL.LU.64 R148, [R1+0x4b0] ;  /* 0x0004b00001947983 */ /* 0x000ea20000300a00 */
[----:B------:R-:W-:-:S02]  /*3990*/  IMAD.MOV.U32 R198, RZ, RZ, R114 ;  /* 0x000000ffffc67224 */ /* 0x000fc400078e0072 */
[----:B------:R-:W-:Y:S01]  /*39a0*/  IMAD.MOV.U32 R199, RZ, RZ, R115 ;  /* 0x000000ffffc77224 */ /* 0x000fe200078e0073 */
[----:B------:R-:W2:Y:S01]  /*39b0*/  LDL.LU.64 R146, [R1+0x4a8] ;  /* 0x0004a80001927983 */ /* 0x000ea20000300a00 */
[----:B------:R-:W-:Y:S02]  /*39c0*/  IMAD.MOV.U32 R197, RZ, RZ, R113 ;  /* 0x000000ffffc57224 */ /* 0x000fe400078e0071 */
[----:B------:R-:W-:Y:S01]  /*39d0*/  IMAD.MOV.U32 R194, RZ, RZ, R110 ;  /* 0x000000ffffc27224 */ /* 0x000fe200078e006e */
[----:B------:R-:W2:Y:S01]  /*39e0*/  LDL.LU.64 R144, [R1+0x4a0] ;  /* 0x0004a00001907983 */ /* 0x000ea20000300a00 */
[----:B------:R-:W-:Y:S02]  /*39f0*/  IMAD.MOV.U32 R195, RZ, RZ, R111 ;  /* 0x000000ffffc37224 */ /* 0x000fe400078e006f */
        /* <DEDUP_REMOVED lines=74> */
[----:B------:R-:W-:-:S03]  /*3ea0*/  IMAD.MOV.U32 R234, RZ, RZ, R53 ;  /* 0x000000ffffea7224 */ /* 0x000fc600078e0035 */
        /* <DEDUP_REMOVED lines=21> */
[----:B0-----:R-:W2:Y:S04]  /*4000*/  LDL.LU.64 R50, [R1+0x328] ;  /* 0x0003280001327983 */ /* 0x001ea80000300a00 */
        /* <DEDUP_REMOVED lines=14> */
[----:B------:R-:W-:-:S02]  /*40f0*/  UMOV UR5, 0x80000020 ;  /* 0x8000002000057882 */ /* 0x000fc40000000000 */
[----:B-----5:R-:W-:Y:S01]  /*4100*/  STL [R1+0x2b8], R152 ;  /* 0x0002b89801007387 */ /* 0x020fe20000100800 */
[----:B--2---:R-:W-:-:S06]  /*4110*/  WARPGROUP.ARRIVE ;  /* 0x00000000000079c5 */ /* 0x004fcc0000000000 */
[----:B------:R-:W-:Y:S03]  /*4120*/  HGMMA.64x256x16.F32 R24, gdesc[UR4], R24, gsb0 ;  /* 0x03e00000041879f0 */ /* 0x000fe60008000818 */
        /* <DEDUP_REMOVED lines=58> */
[----:B------:R-:W-:Y:S01]  /*44d0*/  MOV R234, R6 ;  /* 0x0000000600ea7202 */ /* 0x000fe20000000f00 */
        /* <DEDUP_REMOVED lines=8> */
[----:B------:R-:W-:Y:S01]  /*4560*/  IMAD.MOV.U32 R149, RZ, RZ, R222 ;  /* 0x000000ffff957224 */ /* 0x000fe200078e00de */
[----:B------:R-:W-:Y:S01]  /*4570*/  MOV R222, R20 ;  /* 0x0000001400de7202 */ /* 0x000fe20000000f00 */
        /* <DEDUP_REMOVED lines=15> */
[----:B------:R-:W-:Y:S01]  /*4670*/  IMAD.MOV.U32 R235, RZ, RZ, R5 ;  /* 0x000000ffffeb7224 */ /* 0x000fe200078e0005 */
[----:B------:R-:W-:Y:S02]  /*4680*/  UIADD3 UR4, UR12, 0x2, URZ ;  /* 0x000000020c047890 */ /* 0x000fe4000fffe03f */
[----:B------:R-:W-:Y:S01]  /*4690*/  UIADD3 UR6, UR13, 0x2, URZ ;  /* 0x000000020d067890 */ /* 0x000fe2000fffe03f */
[----:B------:R-:W-:Y:S01]  /*46a0*/  UMOV UR5, 0x80000020 ;  /* 0x8000002000057882 */ /* 0x000fe20000000000 */
[----:B------:R-:W-:Y:S01]  /*46b0*/  UMOV UR7, 0x80000020 ;  /* 0x8000002000077882 */ /* 0x000fe20000000000 */
        /* <DEDUP_REMOVED lines=96> */
[----:B------:R-:W-:Y:S01]  /*4cc0*/  BPT.TRAP 0x1 ;  /* 0x000000040000795c */ /* 0x000fe20000300000 */
.L_x_27:
[----:B------:R-:W-:Y:S01]  /*4cd0*/  ISETP.NE.AND P1, PT, R17, RZ, PT ;  /* 0x000000ff1100720c */ /* 0x000fe20003f25270 */
[----:B------:R-:W-:Y:S01]  /*4ce0*/  IMAD.U32 R5, RZ, RZ, UR11 ;  /* 0x0000000bff057e24 */ /* 0x000fe2000f8e00ff */
[----:B------:R-:W-:-:S11]  /*4cf0*/  UISETP.GT.U32.AND UP0, UPT, UR40, 0x1, UPT ;  /* 0x000000012800788c */ /* 0x000fd6000bf04070 */
[----:B------:R-:W-:-:S04]  /*4d00*/  @P1 IMAD R5, R5, 0x8, R0 ;  /* 0x0000000805051824 */ /* 0x000fc800078e0200 */
[----:B------:R-:W-:-:S05]  /*4d10*/  @P1 VIADD R5, R5, 0x38 ;  /* 0x0000003805051836 */ /* 0x000fca0000000000 */
[----:B-----5:R-:W-:-:S04]  /*4d20*/  @P1 PRMT R5, R152, 0x654, R5 ;  /* 0x0000065498051816 */ /* 0x020fc80000000005 */
[----:B------:R0:W-:Y:S01]  /*4d30*/  @P1 SYNCS.ARRIVE.TRANS64.RED.A1T0 RZ, [R5+URZ], RZ ;  /* 0x000000ff05ff19a7 */ /* 0x0001e2000810043f */
[----:B------:R-:W-:-:S13]  /*4d40*/  PLOP3.LUT P1, PT, PT, PT, UP0, 0x80, 0x0 ;  /* 0x000000000000781c */ /* 0x000fda0003f2f008 */
[----:B0-----:R-:W-:Y:S05]  /*4d50*/  @P1 BRA `(.L_x_28) ;  /* 0x0000000000041947 */ /* 0x001fea0003800000 */
[----:B------:R-:W-:Y:S01]  /*4d60*/  BPT.TRAP 0x1 ;  /* 0x000000040000795c */ /* 0x000fe20000300000 */
.L_x_28:
[----:B------:R-:W-:Y:S01]  /*4d70*/  UIADD3 UR10, UR10, 0x1, URZ ;  /* 0x000000010a0a7890 */ /* 0x000fe2000fffe03f */
[C---:B------:R-:W-:Y:S01]  /*4d80*/  ISETP.GT.AND P1, PT, R4.reuse, 0x1, PT ;  /* 0x000000010400780c */ /* 0x040fe20003f24270 */
[----:B------:R-:W-:Y:S01]  /*4d90*/  UIADD3 UR11, UR11, 0x1, URZ ;  /* 0x000000010b0b7890 */ /* 0x000fe2000fffe03f */
[----:B------:R-:W-:Y:S01]  /*4da0*/  VIADD R4, R4, 0xffffffff ;  /* 0xffffffff04047836 */ /* 0x000fe20000000000 */
[----:B------:R-:W-:Y:S02]  /*4db0*/  UISETP.NE.AND UP0, UPT, UR10, 0x7, UPT ;  /* 0x000000070a00788c */ /* 0x000fe4000bf05270 */
[----:B------:R-:W-:Y:S02]  /*4dc0*/  UISETP.NE.AND UP1, UPT, UR11, 0x7, UPT ;  /* 0x000000070b00788c */ /* 0x000fe4000bf25270 */
[----:B------:R-:W-:Y:S02]  /*4dd0*/  USEL UR4, URZ, 0x1, UP0 ;  /* 0x000000013f047887 */ /* 0x000fe40008000000 */
[----:B------:R-:W-:-:S02]  /*4de0*/  USEL UR10, UR10, URZ, UP0 ;  /* 0x0000003f0a0a7287 */ /* 0x000fc40008000000 */
[----:B------:R-:W-:Y:S02]  /*4df0*/  USEL UR11, UR11, URZ, UP1 ;  /* 0x0000003f0b0b7287 */ /* 0x000fe40008800000 */
[----:B------:R-:W-:Y:S01]  /*4e00*/  LOP3.LUT R3, R3, UR4, RZ, 0x3c, !PT ;  /* 0x0000000403037c12 */ /* 0x000fe2000f8e3cff */
[----:B------:R-:W-:Y:S09]  /*4e10*/  @P1 BRA `(.L_x_29) ;  /* 0xffffffdc00881947 */ /* 0x000ff2000383ffff */
.L_x_22:
[----:B------:R-:W0:Y:S02]  /*4e20*/  LDC R3, c[0x0][0x28c] ;  /* 0x0000a300ff037b82 */ /* 0x000e240000000800 */
[----:B0-----:R-:W-:-:S13]  /*4e30*/  ISETP.GE.AND P1, PT, R3, 0x1, PT ;  /* 0x000000010300780c */ /* 0x001fda0003f26270 */
[----:B------:R-:W-:Y:S05]  /*4e40*/  @!P1 BRA `(.L_x_30) ;  /* 0x00000000005c9947 */ /* 0x000fea0003800000 */
[----:B------:R-:W-:Y:S05]  /*4e50*/  @!P0 BRA `(.L_x_31) ;  /* 0x0000000000048947 */ /* 0x000fea0003800000 */
[----:B------:R-:W-:Y:S01]  /*4e60*/  BPT.TRAP 0x1 ;  /* 0x000000040000795c */ /* 0x000fe20000300000 */
.L_x_31:
[----:B------:R-:W-:Y:S01]  /*4e70*/  ISETP.NE.AND P0, PT, R17, RZ, PT ;  /* 0x000000ff1100720c */ /* 0x000fe20003f05270 */
[----:B------:R-:W-:-:S12]  /*4e80*/  BSSY B0, `(.L_x_32) ;  /* 0x000000f000007945 */ /* 0x000fd80003800000 */
[----:B------:R-:W-:Y:S05]  /*4e90*/  @!P0 BRA `(.L_x_33) ;  /* 0x0000000000348947 */ /* 0x000fea0003800000 */
[----:B------:R-:W-:-:S04]  /*4ea0*/  UISETP.LT.AND UP0, UPT, UR44, 0x1, UPT ;  /* 0x000000012c00788c */ /* 0x000fc8000bf01270 */
[----:B------:R-:W-:-:S04]  /*4eb0*/  USEL UR6, UR44, 0x1, UP0 ;  /* 0x000000012c067887 */ /* 0x000fc80008000000 */
[----:B------:R-:W-:-:S04]  /*4ec0*/  UIADD3 UR6, UR39, UR44, -UR6 ;  /* 0x0000002c27067290 */ /* 0x000fc8000fffe806 */
[----:B------:R-:W-:-:S04]  /*4ed0*/  UIMAD.WIDE.U32 UR4, UR6, 0x24924925, URZ ;  /* 0x24924925060478a5 */ /* 0x000fc8000f8e003f */
[----:B------:R-:W-:-:S04]  /*4ee0*/  UIADD3 UR4, UR6, -UR5, URZ ;  /* 0x8000000506047290 */ /* 0x000fc8000fffe03f */
[----:B------:R-:W-:-:S04]  /*4ef0*/  ULEA.HI UR4, UR4, UR5, URZ, 0x1f ;  /* 0x0000000504047291 */ /* 0x000fc8000f8ff83f */
[----:B------:R-:W-:-:S04]  /*4f00*/  USHF.R.U32.HI UR4, URZ, 0x2, UR4 ;  /* 0x000000023f047899 */ /* 0x000fc80008011604 */
[----:B------:R-:W-:-:S06]  /*4f10*/  UIMAD UR4, UR4, -0x7, UR6 ;  /* 0xfffffff9040478a4 */ /* 0x000fcc000f8e0206 */
[----:B------:R-:W-:-:S05]  /*4f20*/  MOV R3, UR4 ;  /* 0x0000000400037c02 */ /* 0x000fca0008000f00 */
[----:B------:R-:W-:-:S04]  /*4f30*/  IMAD R0, R3, 0x8, R0 ;  /* 0x0000000803007824 */ /* 0x000fc800078e0200 */
[----:B------:R-:W-:-:S05]  /*4f40*/  VIADD R0, R0, 0x38 ;  /* 0x0000003800007836 */ /* 0x000fca0000000000 */
[----:B-----5:R-:W-:-:S04]  /*4f50*/  PRMT R0, R152, 0x654, R0 ;  /* 0x0000065498007816 */ /* 0x020fc80000000000 */
[----:B------:R0:W-:Y:S03]  /*4f60*/  SYNCS.ARRIVE.TRANS64.RED.A1T0 RZ, [R0+URZ], RZ ;  /* 0x000000ff00ff79a7 */ /* 0x0001e6000810043f */
.L_x_33:
[----:B------:R-:W-:Y:S05]  /*4f70*/  BSYNC B0 ;  /* 0x0000000000007941 */ /* 0x000fea0003800000 */
.L_x_32:
[----:B------:R-:W-:-:S06]  /*4f80*/  UISETP.GT.U32.AND UP0, UPT, UR40, 0x1, UPT ;  /* 0x000000012800788c */ /* 0x000fcc000bf04070 */
[----:B------:R-:W-:-:S13]  /*4f90*/  PLOP3.LUT P0, PT, PT, PT, UP0, 0x80, 0x0 ;  /* 0x000000000000781c */ /* 0x000fda0003f0f008 */
[----:B------:R-:W-:Y:S05]  /*4fa0*/  @P0 BRA `(.L_x_30) ;  /* 0x0000000000040947 */ /* 0x000fea0003800000 */
[----:B------:R-:W-:Y:S01]  /*4fb0*/  BPT.TRAP 0x1 ;  /* 0x000000040000795c */ /* 0x000fe20000300000 */
.L_x_30:
[----:B------:R-:W1:Y:S01]  /*4fc0*/  S2R R8, SR_TID.X ;  /* 0x0000000000087919 */ /* 0x000e620000002100 */
[----:B------:R-:W-:Y:S01]  /*4fd0*/  IMAD.MOV.U32 R19, RZ, RZ, 0x6540 ;  /* 0x00006540ff137424 */ /* 0x000fe200078e00ff */
[----:B------:R-:W-:Y:S02]  /*4fe0*/  UIMAD.WIDE UR6, UR41, 0x100, URZ ;  /* 0x00000100290678a5 */ /* 0x000fe4000f8e023f */
[----:B------:R-:W-:Y:S01]  /*4ff0*/  USHF.R.S32.HI UR10, URZ, 0x1f, UR43 ;  /* 0x0000001f3f0a7899 */ /* 0x000fe2000801142b */
[----:B------:R-:W-:Y:S01]  /*5000*/  ULDC.64 UR8, c[0x0][0x5d0] ;  /* 0x0001740000087ab9 */ /* 0x000fe20000000a00 */
[----:B------:R-:W-:Y:S02]  /*5010*/  USHF.L.U32 UR41, UR41, 0x8, URZ ;  /* 0x0000000829297899 */ /* 0x000fe4000800063f */
[----:B------:R-:W-:Y:S02]  /*5020*/  UIMAD UR4, UR10, UR8, URZ ;  /* 0x000000080a0472a4 */ /* 0x000fe4000f8e023f */
[----:B------:R-:W-:-:S02]  /*5030*/  UIADD3 UR39, UR44, UR39, URZ ;  /* 0x000000272c277290 */ /* 0x000fc4000fffe03f */
[----:B------:R-:W-:Y:S02]  /*5040*/  UIMAD UR4, UR43, UR9, UR4 ;  /* 0x000000092b0472a4 */ /* 0x000fe4000f8e0204 */
[----:B------:R-:W-:Y:S01]  /*5050*/  UISETP.GT.U32.AND UP0, UPT, UR39, 0x6, UPT ;  /* 0x000000062700788c */ /* 0x000fe2000bf04070 */
[----:B------:R-:W-:Y:S01]  /*5060*/  ULDC UR9, c[0x0][0x284] ;  /* 0x0000a10000097ab9 */ /* 0x000fe20000000800 */
[----:B------:R-:W-:Y:S01]  /*5070*/  UISETP.GE.U32.AND UP1, UPT, UR44, 0x7, UPT ;  /* 0x000000072c00788c */ /* 0x000fe2000bf26070 */
[----:B------:R-:W-:Y:S01]  /*5080*/  IMAD.U32 R153, RZ, RZ, UR9 ;  /* 0x00000009ff997e24 */ /* 0x000fe2000f8e00ff */
[----:B------:R-:W-:Y:S01]  /*5090*/  UISETP.LT.U32.AND UP0, UPT, UR44, 0x7, UP0 ;  /* 0x000000072c00788c */ /* 0x000fe20008701070 */
[--C-:B-1----:R-:W-:Y:S01]  /*50a0*/  SHF.R.U32.HI R4, RZ, 0x7, R8.reuse ;  /* 0x00000007ff047819 */ /* 0x102fe20000011608 */
[----:B------:R-:W-:Y:S01]  /*50b0*/  IMAD.SHL.U32 R18, R8, 0x2, RZ ;  /* 0x0000000208127824 */ /* 0x000fe200078e00ff */
[----:B------:R-:W-:Y:S02]  /*50c0*/  SHF.R.U32.HI R5, RZ, 0x2, R8 ;  /* 0x00000002ff057819 */ /* 0x000fe40000011608 */
[----:B------:R-:W-:-:S02]  /*50d0*/  LOP3.LUT R4, R4, 0x1, RZ, 0xc0, !PT ;  /* 0x0000000104047812 */ /* 0x000fc400078ec0ff */
[----:B------:R-:W-:Y:S02]  /*50e0*/  LOP3.LUT R6, R8, 0x60, RZ, 0xc0, !PT ;  /* 0x0000006008067812 */ /* 0x000fe400078ec0ff */
[----:B------:R-:W-:Y:S01]  /*50f0*/  LOP3.LUT R5, R5, 0x7, RZ, 0xc0, !PT ;  /* 0x0000000705057812 */ /* 0x000fe200078ec0ff */
[----:B------:R-:W-:Y:S01]  /*5100*/  IMAD.SHL.U32 R3, R4, 0x40, RZ ;  /* 0x0000004004037824 */ /* 0x000fe200078e00ff */
[----:B------:R-:W-:Y:S02]  /*5110*/  LOP3.LUT R18, R18, 0x6, RZ, 0xc0, !PT ;  /* 0x0000000612127812 */ /* 0x000fe400078ec0ff */
[----:B------:R-:W-:Y:S02]  /*5120*/  SHF.R.U32.HI R6, RZ, 0x1, R6 ;  /* 0x00000001ff067819 */ /* 0x000fe40000011606 */
[--C-:B------:R-:W-:Y:S02]  /*5130*/  LOP3.LUT R3, R3, 0x40, R5.reuse, 0xe2, !PT ;  /* 0x0000004003037812 */ /* 0x100fe400078ee205 */
[----:B------:R-:W-:Y:S01]  /*5140*/  PRMT R18, R18, R19, UR42 ;  /* 0x0000002a12127e16 */ /* 0x000fe20008000013 */
[----:B------:R-:W-:Y:S01]  /*5150*/  USHF.L.U32 UR42, UR42, 0x8, URZ ;  /* 0x000000082a2a7899 */ /* 0x000fe2000800063f */
[----:B0-----:R-:W-:Y:S01]  /*5160*/  IADD3 R0, RZ, -R6, -R5 ;  /* 0x80000006ff007210 */ /* 0x001fe20007ffe805 */
[----:B------:R-:W-:Y:S01]  /*5170*/  IMAD.MOV.U32 R5, RZ, RZ, -0x2 ;  /* 0xfffffffeff057424 */ /* 0x000fe200078e00ff */
[----:B------:R-:W-:-:S02]  /*5180*/  LOP3.LUT R3, R3, UR6, R6, 0xfe, !PT ;  /* 0x0000000603037c12 */ /* 0x000fc4000f8efe06 */
[----:B------:R-:W-:Y:S01]  /*5190*/  SHF.R.S32.HI R19, RZ, 0x1f, R18 ;  /* 0x0000001fff137819 */ /* 0x000fe20000011412 */
[----:B------:R-:W-:Y:S01]  /*51a0*/  IMAD R0, R4, -0x40, R0 ;  /* 0xffffffc004007824 */ /* 0x000fe200078e0200 */
[----:B------:R-:W-:Y:S01]  /*51b0*/  MOV R6, UR8 ;  /* 0x0000000800067c02 */ /* 0x000fe20008000f00 */
[----:B------:R-:W-:Y:S02]  /*51c0*/  ULDC UR8, c[0x0][0x288] ;  /* 0x0000a20000087ab9 */ /* 0x000fe40000000800 */
[----:B------:R-:W-:Y:S01]  /*51d0*/  UISETP.GE.AND UP2, UPT, UR42, UR8, UPT ;  /* 0x000000082a00728c */ /* 0x000fe2000bf46270 */
[----:B------:R-:W-:Y:S01]  /*51e0*/  IADD3 R153, R153, -UR41, R0 ;  /* 0x8000002999997c10 */ /* 0x000fe2000fffe000 */
[----:B------:R-:W-:Y:S01]  /*51f0*/  IMAD.WIDE.U32 R6, R6, UR43, R18 ;  /* 0x0000002b06067c25 */ /* 0x000fe2000f8e0012 */
[----:B------:R-:W-:Y:S01]  /*5200*/  LOP3.LUT R0, R8, 0x3, RZ, 0xc0, !PT ;  /* 0x0000000308007812 */ /* 0x000fe200078ec0ff */
[----:B------:R-:W-:Y:S02]  /*5210*/  UISETP.GE.OR UP2, UPT, UR41, UR9, UP2 ;  /* 0x000000092900728c */ /* 0x000fe40009746670 */
[----:B------:R-:W-:Y:S01]  /*5220*/  VIADD R7, R7, UR4 ;  /* 0x0000000407077c36 */ /* 0x000fe20008000000 */
[----:B------:R-:W-:Y:S01]  /*5230*/  UIMAD.WIDE.U32 UR4, UR39, 0x24924925, URZ ;  /* 0x24924925270478a5 */ /* 0x000fe2000f8e003f */
[----:B------:R-:W-:Y:S01]  /*5240*/  IMAD R0, R0, R5, UR8 ;  /* 0x0000000800007e24 */ /* 0x000fe2000f8e0205 */
[----:B------:R-:W-:Y:S01]  /*5250*/  USEL UR8, URZ, 0x1, !UP0 ;  /* 0x000000013f087887 */ /* 0x000fe2000c000000 */
[----:B------:R-:W-:Y:S01]  /*5260*/  PLOP3.LUT P0, PT, PT, PT, UP2, 0x80, 0x0 ;  /* 0x000000000000781c */ /* 0x000fe20003f0f028 */
[----:B------:R-:W-:Y:S01]  /*5270*/  UIADD3 UR4, UR39, -UR5, URZ ;  /* 0x8000000527047290 */ /* 0x000fe2000fffe03f */
[----:B------:R-:W-:Y:S01]  /*5280*/  VIADD R0, R0, -UR42 ;  /* 0x8000002a00007c36 */ /* 0x000fe20008000000 */
[----:B------:R-:W-:-:S02]  /*5290*/  ULOP3.LUT UR38, UR38, UR8, URZ, 0x3c, !UPT ;  /* 0x0000000826267292 */ /* 0x000fc4000f8e3c3f */
[----:B------:R-:W-:Y:S01]  /*52a0*/  ULEA.HI UR4, UR4, UR5, URZ, 0x1f ;  /* 0x0000000504047291 */ /* 0x000fe2000f8ff83f */
[----:B------:R-:W-:-:S03]  /*52b0*/  UMOV UR41, 0xffffffff ;  /* 0xffffffff00297882 */ /* 0x000fc60000000000 */
[----:B------:R-:W-:-:S04]  /*52c0*/  USHF.R.U32.HI UR4, URZ, 0x2, UR4 ;  /* 0x000000023f047899 */ /* 0x000fc80008011604 */
[----:B------:R-:W-:Y:S02]  /*52d0*/  @UP1 ULOP3.LUT UR38, UR38, 0x1, UR4, 0x78, !UPT ;  /* 0x0000000126261892 */ /* 0x000fe4000f8e7804 */
[----:B------:R-:W-:Y:S01]  /*52e0*/  UIMAD UR39, UR4, -0x7, UR39 ;  /* 0xfffffff9042778a4 */ /* 0x000fe2000f8e0227 */
[----:B------:R-:W-:Y:S11]  /*52f0*/  @P0 BRA `(.L_x_34) ;  /* 0x0000010400d80947 */ /* 0x000ff60003800000 */
[----:B-----5:R-:W-:Y:S01]  /*5300*/  FSETP.NEU.AND P0, PT, R16, RZ, PT ;  /* 0x000000ff1000720b */ /* 0x020fe20003f0d000 */
[----:B------:R-:W-:Y:S01]  /*5310*/  ULDC.64 UR8, c[0x0][0x5c8] ;  /* 0x0001720000087ab9 */ /* 0x000fe20000000a00 */
[----:B------:R-:W-:Y:S01]  /*5320*/  ISETP.GT.AND P3, PT, R153, RZ, PT ;  /* 0x000000ff9900720c */ /* 0x000fe20003f64270 */
[----:B------:R-:W-:Y:S01]  /*5330*/  UIMAD UR4, UR7, UR8, URZ ;  /* 0x00000008070472a4 */ /* 0x000fe2000f8e023f */
[----:B------:R-:W-:Y:S01]  /*5340*/  IMAD.U32 R10, RZ, RZ, UR9 ;  /* 0x00000009ff0a7e24 */ /* 0x000fe2000f8e00ff */
[----:B------:R-:W-:Y:S01]  /*5350*/  BSSY B0, `(.L_x_34) ;  /* 0x0001070000007945 */ /* 0x000fe20003800000 */
[----:B------:R-:W-:Y:S01]  /*5360*/  IMAD.WIDE.U32 R6, R3, UR8, R6 ;  /* 0x0000000803067c25 */ /* 0x000fe2000f8e0006 */
[----:B------:R-:W-:-:S03]  /*5370*/  ISETP.GT.AND P1, PT, R0, RZ, P3 ;  /* 0x000000ff0000720c */ /* 0x000fc60001f24270 */
[----:B------:R-:W-:-:S05]  /*5380*/  IMAD R10, R3, R10, UR4 ;  /* 0x00000004030a7e24 */ /* 0x000fca000f8e020a */
[----:B------:R-:W-:Y:S01]  /*5390*/  IADD3 R10, R7, R10, RZ ;  /* 0x0000000a070a7210 */ /* 0x000fe20007ffe0ff */
[----:B------:R-:W-:Y:S06]  /*53a0*/  @!P0 BRA `(.L_x_35) ;  /* 0x000000b800108947 */ /* 0x000fec0003800000 */
[----:B------:R-:W0:Y:S01]  /*53b0*/  LDC.64 R22, c[0x0][0x5b8] ;  /* 0x00016e00ff167b82 */ /* 0x000e220000000a00 */
[----:B------:R-:W2:Y:S01]  /*53c0*/  LDL.LU R11, [R1] ;  /* 0x00000000010b7983 */ /* 0x000ea20000300800 */
[----:B------:R-:W-:-:S06]  /*53d0*/  ULDC.64 UR4, c[0x0][0x5c0] ;  /* 0x0001700000047ab9 */ /* 0x000fcc0000000a00 */
[----:B------:R-:W1:Y:S08]  /*53e0*/  LDC.64 R14, c[0x0][0x5b0] ;  /* 0x00016c00ff0e7b82 */ /* 0x000e700000000a00 */
[----:B------:R-:W3:Y:S01]  /*53f0*/  LDC.64 R12, c[0x0][0x5a8] ;  /* 0x00016a00ff0c7b82 */ /* 0x000ee20000000a00 */
[C---:B0-----:R-:W-:Y:S02]  /*5400*/  IMAD R159, R22.reuse, UR10, RZ ;  /* 0x0000000a169f7c24 */ /* 0x041fe4000f8e02ff */
[----:B------:R-:W-:-:S04]  /*5410*/  IMAD.WIDE.U32 R154, R22, UR43, R18 ;  /* 0x0000002b169a7c25 */ /* 0x000fc8000f8e0012 */
[----:B------:R-:W-:Y:S02]  /*5420*/  IMAD R159, R23, UR43, R159 ;  /* 0x0000002b179f7c24 */ /* 0x000fe4000f8e029f */
[----:B-1----:R-:W-:Y:S02]  /*5430*/  IMAD R158, R14, UR7, RZ ;  /* 0x000000070e9e7c24 */ /* 0x002fe4000f8e02ff */
[----:B------:R-:W-:Y:S02]  /*5440*/  IMAD.IADD R21, R155, 0x1, R159 ;  /* 0x000000019b157824 */ /* 0x000fe400078e029f */
[----:B------:R-:W-:Y:S02]  /*5450*/  IMAD.MOV.U32 R20, RZ, RZ, R154 ;  /* 0x000000ffff147224 */ /* 0x000fe400078e009a */
[C---:B------:R-:W-:Y:S02]  /*5460*/  IMAD R158, R3.reuse, R15, R158 ;  /* 0x0000000f039e7224 */ /* 0x040fe400078e029e */
[----:B------:R-:W-:-:S04]  /*5470*/  IMAD.WIDE.U32 R4, R3, R14, R20 ;  /* 0x0000000e03047225 */ /* 0x000fc800078e0014 */
[----:B------:R-:W-:Y:S01]  /*5480*/  IMAD.IADD R5, R5, 0x1, R158 ;  /* 0x0000000105057824 */ /* 0x000fe200078e029e */
[----:B---3--:R-:W-:-:S04]  /*5490*/  LEA R8, P0, R4, R12, 0x1 ;  /* 0x0000000c04087211 */ /* 0x008fc800078008ff */
[----:B------:R-:W-:-:S05]  /*54a0*/  LEA.HI.X R9, R4, R13, R5, 0x1, P0 ;  /* 0x0000000d04097211 */ /* 0x000fca00000f0c05 */
[----:B------:R-:W3:Y:S01]  /*54b0*/  @P1 LDG.E.LTC128B.U16 R23, desc[UR36][R8.64] ;  /* 0x0000002408171981 */ /* 0x000ee2000c1e1520 */
[----:B------:R-:W-:Y:S01]  /*54c0*/  BSSY B1, `(.L_x_36) ;  /* 0x0000011000017945 */ /* 0x000fe20003800000 */
[----:B---3--:R-:W-:-:S05]  /*54d0*/  HADD2.F32 R4, -RZ, R23.H0_H0 ;  /* 0x20000017ff047230 */ /* 0x008fca0000004100 */
[----:B------:R-:W-:-:S04]  /*54e0*/  FMUL R4, R4, R16 ;  /* 0x0000001004047220 */ /* 0x000fc80000400000 */
[----:B--2---:R-:W-:Y:S01]  /*54f0*/  FFMA R7, R11, R2, R4 ;  /* 0x000000020b077223 */ /* 0x004fe20000000004 */
[----:B------:R-:W-:-:S04]  /*5500*/  LEA R4, P0, R6, UR4, 0x1 ;  /* 0x0000000406047c11 */ /* 0x000fc8000f8008ff */
[----:B------:R-:W-:Y:S02]  /*5510*/  LEA.HI.X R5, R6, UR5, R10, 0x1, P0 ;  /* 0x0000000506057c11 */ /* 0x000fe400080f0c0a */
[----:B------:R-:W-:-:S05]  /*5520*/  F2FP.F16.F32.PACK_AB R6, RZ, R7 ;  /* 0x00000007ff06723e */ /* 0x000fca00000000ff */
[----:B------:R0:W-:Y:S02]  /*5530*/  @P1 STG.E.U16 desc[UR36][R4.64], R6 ;  /* 0x0000000604001986 */ /* 0x0001e4000c101524 */
[----:B0-----:R-:W-:-:S04]  /*5540*/  IMAD.WIDE.U32 R6, R3, R14, R18 ;  /* 0x0000000e03067225 */ /* 0x001fc800078e0012 */
[----:B------:R-:W-:Y:S02]  /*5550*/  IMAD.IADD R7, R158, 0x1, R7 ;  /* 0x000000019e077824 */ /* 0x000fe400078e0207 */
[----:B------:R-:W-:-:S04]  /*5560*/  IMAD.WIDE.U32 R6, R22, UR43, R6 ;  /* 0x0000002b16067c25 */ /* 0x000fc8000f8e0006 */
[----:B------:R-:W-:Y:S01]  /*5570*/  IMAD.IADD R7, R159, 0x1, R7 ;  /* 0x000000019f077824 */ /* 0x000fe200078e0207 */
[----:B------:R-:W-:-:S04]  /*5580*/  LEA R10, P0, R6, R12, 0x1 ;  /* 0x0000000c060a7211 */ /* 0x000fc800078008ff */
[----:B------:R-:W-:Y:S02]  /*5590*/  LEA.HI.X R11, R6, R13, R7, 0x1, P0 ;  /* 0x0000000d060b7211 */ /* 0x000fe400000f0c07 */
[----:B------:R-:W-:-:S13]  /*55a0*/  ISETP.GT.AND P0, PT, R0, 0x1, P3 ;  /* 0x000000010000780c */ /* 0x000fda0001f04270 */
[----:B------:R-:W-:Y:S05]  /*55b0*/  @!P0 BRA `(.L_x_37) ;  /* 0x0000000000048947 */ /* 0x000fea0003800000 */
[----:B------:R0:W5:Y:S02]  /*55c0*/  LDG.E.LTC128B.U16 R23, desc[UR36][R10.64+0x2] ;  /* 0x000002240a177981 */ /* 0x000164000c1e1520 */
.L_x_37:
[----:B------:R-:W-:Y:S05]  /*55d0*/  BSYNC B1 ;  /* 0x0000000000017941 */ /* 0x000fea0003800000 */
.L_x_36:
[----:B------:R-:W2:Y:S01]  /*55e0*/  LDL.LU R7, [R1+0x4] ;  /* 0x0000040001077983 */ /* 0x000ea20000300800 */
[----:B-----5:R-:W-:Y:S01]  /*55f0*/  HADD2.F32 R6, -RZ, R23.H0_H0 ;  /* 0x20000017ff067230 */ /* 0x020fe20000004100 */
[C---:B------:R-:W-:Y:S02]  /*5600*/  SHF.L.U64.HI R157, R14.reuse, 0x3, R15 ;  /* 0x000000030e9d7819 */ /* 0x040fe4000001020f */
[----:B------:R-:W-:Y:S01]  /*5610*/  SHF.L.U32 R156, R14, 0x3, RZ ;  /* 0x000000030e9c7819 */ /* 0x000fe200000006ff */
[----:B------:R-:W3:Y:S01]  /*5620*/  LDL.LU R160, [R1+0x8] ;  /* 0x0000080001a07983 */ /* 0x000ee20000300800 */
[----:B------:R-:W-:-:S04]  /*5630*/  FMUL R6, R6, R16 ;  /* 0x0000001006067220 */ /* 0x000fc80000400000 */
[----:B--2---:R-:W-:-:S05]  /*5640*/  FFMA R6, R7, R2, R6 ;  /* 0x0000000207067223 */ /* 0x004fca0000000006 */
[----:B------:R-:W-:-:S05]  /*5650*/  F2FP.F16.F32.PACK_AB R6, RZ, R6 ;  /* 0x00000006ff06723e */ /* 0x000fca00000000ff */
[----:B------:R1:W-:Y:S01]  /*5660*/  @P0 STG.E.U16 desc[UR36][R4.64+0x2], R6 ;  /* 0x0000020604000986 */ /* 0x0003e2000c101524 */
[----:B------:R-:W-:-:S04]  /*5670*/  ISETP.GT.AND P0, PT, R153, 0x8, PT ;  /* 0x000000089900780c */ /* 0x000fc80003f04270 */
[----:B------:R-:W-:Y:S01]  /*5680*/  ISETP.GT.AND P1, PT, R0, RZ, P0 ;  /* 0x000000ff0000720c */ /* 0x000fe20000724270 */
[----:B-1----:R-:W-:-:S04]  /*5690*/  IMAD.WIDE.U32 R6, R3, R14, R156 ;  /* 0x0000000e03067225 */ /* 0x002fc800078e009c */
[----:B------:R-:W-:Y:S01]  /*56a0*/  IMAD.IADD R158, R158, 0x1, R7 ;  /* 0x000000019e9e7824 */ /* 0x000fe200078e0207 */
[----:B------:R-:W-:-:S05]  /*56b0*/  IADD3 R7, P2, R154, R6, RZ ;  /* 0x000000069a077210 */ /* 0x000fca0007f5e0ff */
[----:B------:R-:W-:Y:S01]  /*56c0*/  IMAD.X R9, R158, 0x1, R21, P2 ;  /* 0x000000019e097824 */ /* 0x000fe200010e0615 */
[----:B------:R-:W-:-:S04]  /*56d0*/  LEA R8, P2, R7, R12, 0x1 ;  /* 0x0000000c07087211 */ /* 0x000fc800078408ff */
[----:B------:R-:W-:-:S05]  /*56e0*/  LEA.HI.X R9, R7, R13, R9, 0x1, P2 ;  /* 0x0000000d07097211 */ /* 0x000fca00010f0c09 */
[----:B------:R1:W2:Y:S01]  /*56f0*/  @P1 LDG.E.LTC128B.U16 R23, desc[UR36][R8.64] ;  /* 0x0000002408171981 */ /* 0x0002a2000c1e1520 */
[----:B------:R-:W-:Y:S01]  /*5700*/  IADD3 R6, P2, R18, R6, RZ ;  /* 0x0000000612067210 */ /* 0x000fe20007f5e0ff */
[----:B------:R-:W-:Y:S01]  /*5710*/  BSSY B1, `(.L_x_38) ;  /* 0x0000016000017945 */ /* 0x000fe20003800000 */
[----:B------:R-:W-:-:S03]  /*5720*/  ISETP.GT.AND P4, PT, R0, 0x1, P0 ;  /* 0x000000010000780c */ /* 0x000fc60000784270 */
[----:B------:R-:W-:Y:S02]  /*5730*/  IMAD.X R7, R19, 0x1, R158, P2 ;  /* 0x0000000113077824 */ /* 0x000fe400010e069e */
[----:B------:R-:W-:Y:S02]  /*5740*/  IMAD.U32 R158, RZ, RZ, UR9 ;  /* 0x00000009ff9e7e24 */ /* 0x000fe4000f8e00ff */
[----:B------:R-:W-:-:S04]  /*5750*/  IMAD.WIDE.U32 R6, R22, UR43, R6 ;  /* 0x0000002b16067c25 */ /* 0x000fc8000f8e0006 */
[----:B------:R-:W-:Y:S01]  /*5760*/  IMAD.IADD R7, R159, 0x1, R7 ;  /* 0x000000019f077824 */ /* 0x000fe200078e0207 */
[----:B-1----:R-:W-:-:S04]  /*5770*/  LEA R8, P2, R6, R12, 0x1 ;  /* 0x0000000c06087211 */ /* 0x002fc800078408ff */
[----:B------:R-:W-:Y:S01]  /*5780*/  LEA.HI.X R9, R6, R13, R7, 0x1, P2 ;  /* 0x0000000d06097211 */ /* 0x000fe200010f0c07 */
[----:B--2---:R-:W-:-:S05]  /*5790*/  HADD2.F32 R6, -RZ, R23.H0_H0 ;  /* 0x20000017ff067230 */ /* 0x004fca0000004100 */
[----:B------:R-:W-:-:S04]  /*57a0*/  FMUL R6, R6, R16 ;  /* 0x0000001006067220 */ /* 0x000fc80000400000 */
[----:B---3--:R-:W-:Y:S01]  /*57b0*/  FFMA R7, R160, R2, R6 ;  /* 0x00000002a0077223 */ /* 0x008fe20000000006 */
[----:B------:R-:W-:Y:S01]  /*57c0*/  IMAD.U32 R160, RZ, RZ, UR8 ;  /* 0x00000008ffa07e24 */ /* 0x000fe2000f8e00ff */
[----:B------:R-:W-:-:S03]  /*57d0*/  MOV R6, UR8 ;  /* 0x0000000800067c02 */ /* 0x000fc60008000f00 */
[----:B------:R-:W-:Y:S01]  /*57e0*/  IMAD.SHL.U32 R160, R160, 0x10, RZ ;  /* 0x00000010a0a07824 */ /* 0x000fe200078e00ff */
[----:B------:R-:W-:Y:S02]  /*57f0*/  SHF.L.U64.HI R158, R6, 0x4, R158 ;  /* 0x00000004069e7819 */ /* 0x000fe4000001029e */
[----:B------:R-:W-:Y:S02]  /*5800*/  F2FP.F16.F32.PACK_AB R7, RZ, R7 ;  /* 0x00000007ff07723e */ /* 0x000fe400000000ff */
[----:B------:R-:W-:Y:S02]  /*5810*/  IADD3 R6, P2, R160, R4, RZ ;  /* 0x00000004a0067210 */ /* 0x000fe40007f5e0ff */
[----:B------:R-:W-:-:S03]  /*5820*/  PRMT R161, R7, 0x7610, R161 ;  /* 0x0000761007a17816 */ /* 0x000fc600000000a1 */
[----:B------:R-:W-:-:S05]  /*5830*/  IMAD.X R7, R158, 0x1, R5, P2 ;  /* 0x000000019e077824 */ /* 0x000fca00010e0605 */
[----:B------:R1:W-:Y:S01]  /*5840*/  @P1 STG.E.U16 desc[UR36][R6.64], R161 ;  /* 0x000000a106001986 */ /* 0x0003e2000c101524 */
[----:B------:R-:W-:Y:S05]  /*5850*/  @!P4 BRA `(.L_x_39) ;  /* 0x000000000004c947 */ /* 0x000fea0003800000 */
[----:B------:R2:W5:Y:S02]  /*5860*/  LDG.E.LTC128B.U16 R23, desc[UR36][R8.64+0x2] ;  /* 0x0000022408177981 */ /* 0x000564000c1e1520 */
.L_x_39:
[----:B------:R-:W-:Y:S05]  /*5870*/  BSYNC B1 ;  /* 0x0000000000017941 */ /* 0x000fea0003800000 */
.L_x_38:
[----:B------:R-:W3:Y:S01]  /*5880*/  LDL.LU R162, [R1+0xc] ;  /* 0x00000c0001a27983 */ /* 0x000ee20000300800 */
[----:B-1---5:R-:W-:Y:S01]  /*5890*/  HADD2.F32 R161, -RZ, R23.H0_H0 ;  /* 0x20000017ffa17230 */ /* 0x022fe20000004100 */
[----:B------:R-:W-:Y:S01]  /*58a0*/  ISETP.GT.AND P1, PT, R0, 0x8, P3 ;  /* 0x000000080000780c */ /* 0x000fe20001f24270 */
[----:B------:R-:W-:Y:S03]  /*58b0*/  BSSY B1, `(.L_x_40) ;  /* 0x0000007000017945 */ /* 0x000fe60003800000 */
[----:B------:R-:W-:-:S04]  /*58c0*/  FMUL R161, R161, R16 ;  /* 0x00000010a1a17220 */ /* 0x000fc80000400000 */
[----:B---3--:R-:W-:-:S05]  /*58d0*/  FFMA R161, R162, R2, R161 ;  /* 0x00000002a2a17223 */ /* 0x008fca00000000a1 */
[----:B------:R-:W-:-:S05]  /*58e0*/  F2FP.F16.F32.PACK_AB R161, RZ, R161 ;  /* 0x000000a1ffa1723e */ /* 0x000fca00000000ff */
[----:B------:R1:W-:Y:S01]  /*58f0*/  @P4 STG.E.U16 desc[UR36][R6.64+0x2], R161 ;  /* 0x000002a106004986 */ /* 0x0003e2000c101524 */
[----:B------:R-:W-:Y:S05]  /*5900*/  @!P1 BRA `(.L_x_41) ;  /* 0x0000000000049947 */ /* 0x000fea0003800000 */
[----:B------:R3:W5:Y:S02]  /*5910*/  LDG.E.LTC128B.U16 R23, desc[UR36][R10.64+0x10] ;  /* 0x000010240a177981 */ /* 0x000764000c1e1520 */
.L_x_41:
[----:B------:R-:W-:Y:S05]  /*5920*/  BSYNC B1 ;  /* 0x0000000000017941 */ /* 0x000fea0003800000 */
.L_x_40:
[----:B------:R-:W4:Y:S01]  /*5930*/  LDL.LU R162, [R1+0x10] ;  /* 0x0000100001a27983 */ /* 0x000f220000300800 */
[----:B-1---5:R-:W-:Y:S01]  /*5940*/  HADD2.F32 R161, -RZ, R23.H0_H0 ;  /* 0x20000017ffa17230 */ /* 0x022fe20000004100 */
[----:B------:R-:W-:Y:S01]  /*5950*/  ISETP.GT.AND P2, PT, R0, 0x9, P3 ;  /* 0x000000090000780c */ /* 0x000fe20001f44270 */
[----:B------:R-:W-:Y:S03]  /*5960*/  BSSY B1, `(.L_x_42) ;  /* 0x0000007000017945 */ /* 0x000fe60003800000 */
[----:B------:R-:W-:-:S04]  /*5970*/  FMUL R161, R161, R16 ;  /* 0x00000010a1a17220 */ /* 0x000fc80000400000 */
[----:B----4-:R-:W-:-:S05]  /*5980*/  FFMA R161, R162, R2, R161 ;  /* 0x00000002a2a17223 */ /* 0x010fca00000000a1 */
[----:B------:R-:W-:-:S05]  /*5990*/  F2FP.F16.F32.PACK_AB R161, RZ, R161 ;  /* 0x000000a1ffa1723e */ /* 0x000fca00000000ff */
[----:B------:R1:W-:Y:S01]  /*59a0*/  @P1 STG.E.U16 desc[UR36][R4.64+0x10], R161 ;  /* 0x000010a104001986 */ /* 0x0003e2000c101524 */
[----:B------:R-:W-:Y:S05]  /*59b0*/  @!P2 BRA `(.L_x_43) ;  /* 0x000000000004a947 */ /* 0x000fea0003800000 */
[----:B------:R4:W5:Y:S02]  /*59c0*/  LDG.E.LTC128B.U16 R23, desc[UR36][R10.64+0x12] ;  /* 0x000012240a177981 */ /* 0x000964000c1e1520 */
.L_x_43:
[----:B------:R-:W-:Y:S05]  /*59d0*/  BSYNC B1 ;  /* 0x0000000000017941 */ /* 0x000fea0003800000 */
.L_x_42:
[----:B------:R-:W2:Y:S01]  /*59e0*/  LDL.LU R162, [R1+0x14] ;  /* 0x0000140001a27983 */ /* 0x000ea20000300800 */
[----:B-1---5:R-:W-:Y:S01]  /*59f0*/  HADD2.F32 R161, -RZ, R23.H0_H0 ;  /* 0x20000017ffa17230 */ /* 0x022fe20000004100 */
[----:B------:R-:W-:Y:S01]  /*5a00*/  ISETP.GT.AND P1, PT, R0, 0x8, P0 ;  /* 0x000000080000780c */ /* 0x000fe20000724270 */
[----:B------:R-:W-:Y:S03]  /*5a10*/  BSSY B1, `(.L_x_44) ;  /* 0x0000007000017945 */ /* 0x000fe60003800000 */
[----:B------:R-:W-:-:S04]  /*5a20*/  FMUL R161, R161, R16 ;  /* 0x00000010a1a17220 */ /* 0x000fc80000400000 */
[----:B--2---:R-:W-:-:S05]  /*5a30*/  FFMA R161, R162, R2, R161 ;  /* 0x00000002a2a17223 */ /* 0x004fca00000000a1 */
[----:B------:R-:W-:-:S05]  /*5a40*/  F2FP.F16.F32.PACK_AB R161, RZ, R161 ;  /* 0x000000a1ffa1723e */ /* 0x000fca00000000ff */
[----:B------:R1:W-:Y:S01]  /*5a50*/  @P2 STG.E.U16 desc[UR36][R4.64+0x12], R161 ;  /* 0x000012a104002986 */ /* 0x0003e2000c101524 */
[----:B------:R-:W-:Y:S05]  /*5a60*/  @!P1 BRA `(.L_x_45) ;  /* 0x0000000000049947 */ /* 0x000fea0003800000 */
[----:B------:R2:W5:Y:S02]  /*5a70*/  LDG.E.LTC128B.U16 R23, desc[UR36][R8.64+0x10] ;  /* 0x0000102408177981 */ /* 0x000564000c1e1520 */
.L_x_45:
[----:B------:R-:W-:Y:S05]  /*5a80*/  BSYNC B1 ;  /* 0x0000000000017941 */ /* 0x000fea0003800000 */
.L_x_44:
        /* <DEDUP_REMOVED lines=10> */
.L_x_47:
[----:B------:R-:W-:Y:S05]  /*5b30*/  BSYNC B1 ;  /* 0x0000000000017941 */ /* 0x000fea0003800000 */
.L_x_46:
        /* <DEDUP_REMOVED lines=10> */
.L_x_49:
[----:B------:R-:W-:Y:S05]  /*5be0*/  BSYNC B1 ;  /* 0x0000000000017941 */ /* 0x000fea0003800000 */
.L_x_48:
        /* <DEDUP_REMOVED lines=10> */
.L_x_51:
[----:B------:R-:W-:Y:S05]  /*5c90*/  BSYNC B1 ;  /* 0x0000000000017941 */ /* 0x000fea0003800000 */
.L_x_50:
        /* <DEDUP_REMOVED lines=10> */
.L_x_53:
[----:B------:R-:W-:Y:S05]  /*5d40*/  BSYNC B1 ;  /* 0x0000000000017941 */ /* 0x000fea0003800000 */
.L_x_52:
        /* <DEDUP_REMOVED lines=10> */
.L_x_55:
[----:B------:R-:W-:Y:S05]  /*5df0*/  BSYNC B1 ;  /* 0x0000000000017941 */ /* 0x000fea0003800000 */
.L_x_54:
        /* <DEDUP_REMOVED lines=10> */
.L_x_57:
[----:B------:R-:W-:Y:S05]  /*5ea0*/  BSYNC B1 ;  /* 0x0000000000017941 */ /* 0x000fea0003800000 */
.L_x_56:
        /* <DEDUP_REMOVED lines=10> */
.L_x_59:
[----:B------:R-:W-:Y:S05]  /*5f50*/  BSYNC B1 ;  /* 0x0000000000017941 */ /* 0x000fea0003800000 */
.L_x_58:
        /* <DEDUP_REMOVED lines=10> */
.L_x_61:
[----:B------:R-:W-:Y:S05]  /*6000*/  BSYNC B1 ;  /* 0x0000000000017941 */ /* 0x000fea0003800000 */
.L_x_60:
        /* <DEDUP_REMOVED lines=10> */
.L_x_63:
[----:B------:R-:W-:Y:S05]  /*60b0*/  BSYNC B1 ;  /* 0x0000000000017941 */ /* 0x000fea0003800000 */
.L_x_62:
        /* <DEDUP_REMOVED lines=10> */
.L_x_65:
[----:B------:R-:W-:Y:S05]  /*6160*/  BSYNC B1 ;  /* 0x0000000000017941 */ /* 0x000fea0003800000 */
.L_x_64:
        /* <DEDUP_REMOVED lines=10> */
.L_x_67:
[----:B------:R-:W-:Y:S05]  /*6210*/  BSYNC B1 ;  /* 0x0000000000017941 */ /* 0x000fea0003800000 */
.L_x_66:
        /* <DEDUP_REMOVED lines=10> */
.L_x_69:
[----:B------:R-:W-:Y:S05]  /*62c0*/  BSYNC B1 ;  /* 0x0000000000017941 */ /* 0x000fea0003800000 */
.L_x_68:
        /* <DEDUP_REMOVED lines=10> */
.L_x_71:
[----:B------:R-:W-:Y:S05]  /*6370*/  BSYNC B1 ;  /* 0x0000000000017941 */ /* 0x000fea0003800000 */
.L_x_70:
        /* <DEDUP_REMOVED lines=10> */
.L_x_73:
[----:B------:R-:W-:Y:S05]  /*6420*/  BSYNC B1 ;  /* 0x0000000000017941 */ /* 0x000fea0003800000 */
.L_x_72:
        /* <DEDUP_REMOVED lines=10> */
.L_x_75:
[----:B------:R-:W-:Y:S05]  /*64d0*/  BSYNC B1 ;  /* 0x0000000000017941 */ /* 0x000fea0003800000 */
.L_x_74:
        /* <DEDUP_REMOVED lines=10> */
.L_x_77:
[----:B------:R-:W-:Y:S05]  /*6580*/  BSYNC B1 ;  /* 0x0000000000017941 */ /* 0x000fea0003800000 */
.L_x_76:
        /* <DEDUP_REMOVED lines=10> */
.L_x_79:
[----:B------:R-:W-:Y:S05]  /*6630*/  BSYNC B1 ;  /* 0x0000000000017941 */ /* 0x000fea0003800000 */
.L_x_78:
        /* <DEDUP_REMOVED lines=10> */
.L_x_81:
[----:B------:R-:W-:Y:S05]  /*66e0*/  BSYNC B1 ;  /* 0x0000000000017941 */ /* 0x000fea0003800000 */
.L_x_80:
        /* <DEDUP_REMOVED lines=10> */
.L_x_83:
[----:B------:R-:W-:Y:S05]  /*6790*/  BSYNC B1 ;  /* 0x0000000000017941 */ /* 0x000fea0003800000 */
.L_x_82:
        /* <DEDUP_REMOVED lines=10> */
.L_x_85:
[----:B------:R-:W-:Y:S05]  /*6840*/  BSYNC B1 ;  /* 0x0000000000017941 */ /* 0x000fea0003800000 */
.L_x_84:
        /* <DEDUP_REMOVED lines=10> */
.L_x_87:
[----:B------:R-:W-:Y:S05]  /*68f0*/  BSYNC B1 ;  /* 0x0000000000017941 */ /* 0x000fea0003800000 */
.L_x_86:
        /* <DEDUP_REMOVED lines=10> */
.L_x_89:
[----:B------:R-:W-:Y:S05]  /*69a0*/  BSYNC B1 ;  /* 0x0000000000017941 */ /* 0x000fea0003800000 */
.L_x_88:
        /* <DEDUP_REMOVED lines=10> */
.L_x_91:
[----:B------:R-:W-:Y:S05]  /*6a50*/  BSYNC B1 ;  /* 0x0000000000017941 */ /* 0x000fea0003800000 */
.L_x_90:
        /* <DEDUP_REMOVED lines=10> */
.L_x_93:
[----:B------:R-:W-:Y:S05]  /*6b00*/  BSYNC B1 ;  /* 0x0000000000017941 */ /* 0x000fea0003800000 */
.L_x_92:
        /* <DEDUP_REMOVED lines=10> */
.L_x_95:
[----:B------:R-:W-:Y:S05]  /*6bb0*/  BSYNC B1 ;  /* 0x0000000000017941 */ /* 0x000fea0003800000 */
.L_x_94:
        /* <DEDUP_REMOVED lines=10> */
.L_x_97:
[----:B------:R-:W-:Y:S05]  /*6c60*/  BSYNC B1 ;  /* 0x0000000000017941 */ /* 0x000fea0003800000 */
.L_x_96:
        /* <DEDUP_REMOVED lines=10> */
.L_x_99:
[----:B------:R-:W-:Y:S05]  /*6d10*/  BSYNC B1 ;  /* 0x0000000000017941 */ /* 0x000fea0003800000 */
.L_x_98:
        /* <DEDUP_REMOVED lines=10> */
.L_x_101:
[----:B------:R-:W-:Y:S05]  /*6dc0*/  BSYNC B1 ;  /* 0x0000000000017941 */ /* 0x000fea0003800000 */
.L_x_100:
        /* <DEDUP_REMOVED lines=10> */
.L_x_103:
[----:B------:R-:W-:Y:S05]  /*6e70*/  BSYNC B1 ;  /* 0x0000000000017941 */ /* 0x000fea0003800000 */
.L_x_102:
        /* <DEDUP_REMOVED lines=10> */
.L_x_105:
[----:B------:R-:W-:Y:S05]  /*6f20*/  BSYNC B1 ;  /* 0x0000000000017941 */ /* 0x000fea0003800000 */
.L_x_104:
        /* <DEDUP_REMOVED lines=10> */
.L_x_107:
[----:B------:R-:W-:Y:S05]  /*6fd0*/  BSYNC B1 ;  /* 0x0000000000017941 */ /* 0x000fea0003800000 */
.L_x_106:
        /* <DEDUP_REMOVED lines=10> */
.L_x_109:
[----:B------:R-:W-:Y:S05]  /*7080*/  BSYNC B1 ;  /* 0x0000000000017941 */ /* 0x000fea0003800000 */
.L_x_108:
        /* <DEDUP_REMOVED lines=10> */
.L_x_111:
[----:B------:R-:W-:Y:S05]  /*7130*/  BSYNC B1 ;  /* 0x0000000000017941 */ /* 0x000fea0003800000 */
.L_x_110:
        /* <DEDUP_REMOVED lines=10> */
.L_x_113:
[----:B------:R-:W-:Y:S05]  /*71e0*/  BSYNC B1 ;  /* 0x0000000000017941 */ /* 0x000fea0003800000 */
.L_x_112:
        /* <DEDUP_REMOVED lines=10> */
.L_x_115:
[----:B------:R-:W-:Y:S05]  /*7290*/  BSYNC B1 ;  /* 0x0000000000017941 */ /* 0x000fea0003800000 */
.L_x_114:
        /* <DEDUP_REMOVED lines=10> */
.L_x_117:
[----:B------:R-:W-:Y:S05]  /*7340*/  BSYNC B1 ;  /* 0x0000000000017941 */ /* 0x000fea0003800000 */
.L_x_116:
        /* <DEDUP_REMOVED lines=10> */
.L_x_119:
[----:B------:R-:W-:Y:S05]  /*73f0*/  BSYNC B1 ;  /* 0x0000000000017941 */ /* 0x000fea0003800000 */
.L_x_118:
        /* <DEDUP_REMOVED lines=10> */
.L_x_121:
[----:B------:R-:W-:Y:S05]  /*74a0*/  BSYNC B1 ;  /* 0x0000000000017941 */ /* 0x000fea0003800000 */
.L_x_120:
        /* <DEDUP_REMOVED lines=10> */
.L_x_123:
[----:B------:R-:W-:Y:S05]  /*7550*/  BSYNC B1 ;  /* 0x0000000000017941 */ /* 0x000fea0003800000 */
.L_x_122:
        /* <DEDUP_REMOVED lines=10> */
.L_x_125:
[----:B------:R-:W-:Y:S05]  /*7600*/  BSYNC B1 ;  /* 0x0000000000017941 */ /* 0x000fea0003800000 */
.L_x_124:
        /* <DEDUP_REMOVED lines=10> */
.L_x_127:
[----:B------:R-:W-:Y:S05]  /*76b0*/  BSYNC B1 ;  /* 0x0000000000017941 */ /* 0x000fea0003800000 */
.L_x_126:
        /* <DEDUP_REMOVED lines=10> */
.L_x_129:
[----:B------:R-:W-:Y:S05]  /*7760*/  BSYNC B1 ;  /* 0x0000000000017941 */ /* 0x000fea0003800000 */
.L_x_128:
        /* <DEDUP_REMOVED lines=10> */
.L_x_131:
[----:B------:R-:W-:Y:S05]  /*7810*/  BSYNC B1 ;  /* 0x0000000000017941 */ /* 0x000fea0003800000 */
.L_x_130:
        /* <DEDUP_REMOVED lines=10> */
.L_x_133:
[----:B------:R-:W-:Y:S05]  /*78c0*/  BSYNC B1 ;  /* 0x0000000000017941 */ /* 0x000fea0003800000 */
.L_x_132:
        /* <DEDUP_REMOVED lines=10> */
.L_x_135:
[----:B------:R-:W-:Y:S05]  /*7970*/  BSYNC B1 ;  /* 0x0000000000017941 */ /* 0x000fea0003800000 */
.L_x_134:
        /* <DEDUP_REMOVED lines=10> */
.L_x_137:
[----:B------:R-:W-:Y:S05]  /*7a20*/  BSYNC B1 ;  /* 0x0000000000017941 */ /* 0x000fea0003800000 */
.L_x_136:
        /* <DEDUP_REMOVED lines=10> */
.L_x_139:
[----:B------:R-:W-:Y:S05]  /*7ad0*/  BSYNC B1 ;  /* 0x0000000000017941 */ /* 0x000fea0003800000 */
.L_x_138:
        /* <DEDUP_REMOVED lines=10> */
.L_x_141:
[----:B------:R-:W-:Y:S05]  /*7b80*/  BSYNC B1 ;  /* 0x0000000000017941 */ /* 0x000fea0003800000 */
.L_x_140:
        /* <DEDUP_REMOVED lines=10> */
.L_x_143:
[----:B------:R-:W-:Y:S05]  /*7c30*/  BSYNC B1 ;  /* 0x0000000000017941 */ /* 0x000fea0003800000 */
.L_x_142:
        /* <DEDUP_REMOVED lines=10> */
.L_x_145:
[----:B------:R-:W-:Y:S05]  /*7ce0*/  BSYNC B1 ;  /* 0x0000000000017941 */ /* 0x000fea0003800000 */
.L_x_144:
        /* <DEDUP_REMOVED lines=10> */
.L_x_147:
[----:B------:R-:W-:Y:S05]  /*7d90*/  BSYNC B1 ;  /* 0x0000000000017941 */ /* 0x000fea0003800000 */
.L_x_146:
        /* <DEDUP_REMOVED lines=10> */
.L_x_149:
[----:B------:R-:W-:Y:S05]  /*7e40*/  BSYNC B1 ;  /* 0x0000000000017941 */ /* 0x000fea0003800000 */
.L_x_148:
        /* <DEDUP_REMOVED lines=10> */
.L_x_151:
[----:B------:R-:W-:Y:S05]  /*7ef0*/  BSYNC B1 ;  /* 0x0000000000017941 */ /* 0x000fea0003800000 */
.L_x_150:
        /* <DEDUP_REMOVED lines=10> */
.L_x_153:
[----:B------:R-:W-:Y:S05]  /*7fa0*/  BSYNC B1 ;  /* 0x0000000000017941 */ /* 0x000fea0003800000 */
.L_x_152:
        /* <DEDUP_REMOVED lines=10> */
.L_x_155:
[----:B------:R-:W-:Y:S05]  /*8050*/  BSYNC B1 ;  /* 0x0000000000017941 */ /* 0x000fea0003800000 */
.L_x_154:
        /* <DEDUP_REMOVED lines=10> */
.L_x_157:
[----:B------:R-:W-:Y:S05]  /*8100*/  BSYNC B1 ;  /* 0x0000000000017941 */ /* 0x000fea0003800000 */
.L_x_156:
        /* <DEDUP_REMOVED lines=10> */
.L_x_159:
[----:B------:R-:W-:Y:S05]  /*81b0*/  BSYNC B1 ;  /* 0x0000000000017941 */ /* 0x000fea0003800000 */
.L_x_158:
        /* <DEDUP_REMOVED lines=10> */
.L_x_161:
[----:B------:R-:W-:Y:S05]  /*8260*/  BSYNC B1 ;  /* 0x0000000000017941 */ /* 0x000fea0003800000 */
.L_x_160:
        /* <DEDUP_REMOVED lines=10> */
.L_x_163:
[----:B------:R-:W-:Y:S05]  /*8310*/  BSYNC B1 ;  /* 0x0000000000017941 */ /* 0x000fea0003800000 */
.L_x_162:
        /* <DEDUP_REMOVED lines=10> */
.L_x_165:
[----:B------:R-:W-:Y:S05]  /*83c0*/  BSYNC B1 ;  /* 0x0000000000017941 */ /* 0x000fea0003800000 */
.L_x_164:
        /* <DEDUP_REMOVED lines=10> */
.L_x_167:
[----:B------:R-:W-:Y:S05]  /*8470*/  BSYNC B1 ;  /* 0x0000000000017941 */ /* 0x000fea0003800000 */
.L_x_166:
        /* <DEDUP_REMOVED lines=10> */
.L_x_169:
[----:B------:R-:W-:Y:S05]  /*8520*/  BSYNC B1 ;  /* 0x0000000000017941 */ /* 0x000fea0003800000 */
.L_x_168:
        /* <DEDUP_REMOVED lines=10> */
.L_x_171:
[----:B------:R-:W-:Y:S05]  /*85d0*/  BSYNC B1 ;  /* 0x0000000000017941 */ /* 0x000fea0003800000 */
.L_x_170:
        /* <DEDUP_REMOVED lines=10> */
.L_x_173:
[----:B------:R-:W-:Y:S05]  /*8680*/  BSYNC B1 ;  /* 0x0000000000017941 */ /* 0x000fea0003800000 */
.L_x_172:
        /* <DEDUP_REMOVED lines=10> */
.L_x_175:
[----:B------:R-:W-:Y:S05]  /*8730*/  BSYNC B1 ;  /* 0x0000000000017941 */ /* 0x000fea0003800000 */
.L_x_174:
        /* <DEDUP_REMOVED lines=10> */
.L_x_177:
[----:B------:R-:W-:Y:S05]  /*87e0*/  BSYNC B1 ;  /* 0x0000000000017941 */ /* 0x000fea0003800000 */
.L_x_176:
        /* <DEDUP_REMOVED lines=10> */
.L_x_179:
[----:B------:R-:W-:Y:S05]  /*8890*/  BSYNC B1 ;  /* 0x0000000000017941 */ /* 0x000fea0003800000 */
.L_x_178:
        /* <DEDUP_REMOVED lines=10> */
.L_x_181:
[----:B------:R-:W-:Y:S05]  /*8940*/  BSYNC B1 ;  /* 0x0000000000017941 */ /* 0x000fea0003800000 */
.L_x_180:
        /* <DEDUP_REMOVED lines=10> */
.L_x_183:
[----:B------:R-:W-:Y:S05]  /*89f0*/  BSYNC B1 ;  /* 0x0000000000017941 */ /* 0x000fea0003800000 */
.L_x_182:
        /* <DEDUP_REMOVED lines=10> */
.L_x_185:
[----:B------:R-:W-:Y:S05]  /*8aa0*/  BSYNC B1 ;  /* 0x0000000000017941 */ /* 0x000fea0003800000 */
.L_x_184:
        /* <DEDUP_REMOVED lines=10> */
.L_x_187:
[----:B------:R-:W-:Y:S05]  /*8b50*/  BSYNC B1 ;  /* 0x0000000000017941 */ /* 0x000fea0003800000 */
.L_x_186:
        /* <DEDUP_REMOVED lines=10> */
.L_x_189:
[----:B------:R-:W-:Y:S05]  /*8c00*/  BSYNC B1 ;  /* 0x0000000000017941 */ /* 0x000fea0003800000 */
.L_x_188:
        /* <DEDUP_REMOVED lines=10> */
.L_x_191:
[----:B------:R-:W-:Y:S05]  /*8cb0*/  BSYNC B1 ;  /* 0x0000000000017941 */ /* 0x000fea0003800000 */
.L_x_190:
        /* <DEDUP_REMOVED lines=10> */
.L_x_193:
[----:B------:R-:W-:Y:S05]  /*8d60*/  BSYNC B1 ;  /* 0x0000000000017941 */ /* 0x000fea0003800000 */
.L_x_192:
        /* <DEDUP_REMOVED lines=10> */
.L_x_195:
[----:B------:R-:W-:Y:S05]  /*8e10*/  BSYNC B1 ;  /* 0x0000000000017941 */ /* 0x000fea0003800000 */
.L_x_194:
        /* <DEDUP_REMOVED lines=10> */
.L_x_197:
[----:B------:R-:W-:Y:S05]  /*8ec0*/  BSYNC B1 ;  /* 0x0000000000017941 */ /* 0x000fea0003800000 */
.L_x_196:
        /* <DEDUP_REMOVED lines=10> */
.L_x_199:
[----:B------:R-:W-:Y:S05]  /*8f70*/  BSYNC B1 ;  /* 0x0000000000017941 */ /* 0x000fea0003800000 */
.L_x_198:
        /* <DEDUP_REMOVED lines=10> */
.L_x_201:
[----:B------:R-:W-:Y:S05]  /*9020*/  BSYNC B1 ;  /* 0x0000000000017941 */ /* 0x000fea0003800000 */
.L_x_200:
        /* <DEDUP_REMOVED lines=10> */
.L_x_203:
[----:B------:R-:W-:Y:S05]  /*90d0*/  BSYNC B1 ;  /* 0x0000000000017941 */ /* 0x000fea0003800000 */
.L_x_202:
        /* <DEDUP_REMOVED lines=10> */
.L_x_205:
[----:B------:R-:W-:Y:S05]  /*9180*/  BSYNC B1 ;  /* 0x0000000000017941 */ /* 0x000fea0003800000 */
.L_x_204:
        /* <DEDUP_REMOVED lines=10> */
.L_x_207:
[----:B------:R-:W-:Y:S05]  /*9230*/  BSYNC B1 ;  /* 0x0000000000017941 */ /* 0x000fea0003800000 */
.L_x_206:
        /* <DEDUP_REMOVED lines=10> */
.L_x_209:
[----:B------:R-:W-:Y:S05]  /*92e0*/  BSYNC B1 ;  /* 0x0000000000017941 */ /* 0x000fea0003800000 */
.L_x_208:
        /* <DEDUP_REMOVED lines=10> */
.L_x_211:
[----:B------:R-:W-:Y:S05]  /*9390*/  BSYNC B1 ;  /* 0x0000000000017941 */ /* 0x000fea0003800000 */
.L_x_210:
        /* <DEDUP_REMOVED lines=10> */
.L_x_213:
[----:B------:R-:W-:Y:S05]  /*9440*/  BSYNC B1 ;  /* 0x0000000000017941 */ /* 0x000fea0003800000 */
.L_x_212:
        /* <DEDUP_REMOVED lines=10> */
.L_x_215:
[----:B------:R-:W-:Y:S05]  /*94f0*/  BSYNC B1 ;  /* 0x0000000000017941 */ /* 0x000fea0003800000 */
.L_x_214:
        /* <DEDUP_REMOVED lines=10> */
.L_x_217:
[----:B------:R-:W-:Y:S05]  /*95a0*/  BSYNC B1 ;  /* 0x0000000000017941 */ /* 0x000fea0003800000 */
.L_x_216:
        /* <DEDUP_REMOVED lines=10> */
.L_x_219:
[----:B------:R-:W-:Y:S05]  /*9650*/  BSYNC B1 ;  /* 0x0000000000017941 */ /* 0x000fea0003800000 */
.L_x_218:
        /* <DEDUP_REMOVED lines=10> */
.L_x_221:
[----:B------:R-:W-:Y:S05]  /*9700*/  BSYNC B1 ;  /* 0x0000000000017941 */ /* 0x000fea0003800000 */
.L_x_220:
        /* <DEDUP_REMOVED lines=10> */
.L_x_223:
[----:B------:R-:W-:Y:S05]  /*97b0*/  BSYNC B1 ;  /* 0x0000000000017941 */ /* 0x000fea0003800000 */
.L_x_222:
        /* <DEDUP_REMOVED lines=10> */
.L_x_225:
[----:B------:R-:W-:Y:S05]  /*9860*/  BSYNC B1 ;  /* 0x0000000000017941 */ /* 0x000fea0003800000 */
.L_x_224:
        /* <DEDUP_REMOVED lines=10> */
.L_x_227:
[----:B------:R-:W-:Y:S05]  /*9910*/  BSYNC B1 ;  /* 0x0000000000017941 */ /* 0x000fea0003800000 */
.L_x_226:
        /* <DEDUP_REMOVED lines=10> */
.L_x_229:
[----:B------:R-:W-:Y:S05]  /*99c0*/  BSYNC B1 ;  /* 0x0000000000017941 */ /* 0x000fea0003800000 */
.L_x_228:
        /* <DEDUP_REMOVED lines=10> */
.L_x_231:
[----:B------:R-:W-:Y:S05]  /*9a70*/  BSYNC B1 ;  /* 0x0000000000017941 */ /* 0x000fea0003800000 */
.L_x_230:
        /* <DEDUP_REMOVED lines=10> */
.L_x_233:
[----:B------:R-:W-:Y:S05]  /*9b20*/  BSYNC B1 ;  /* 0x0000000000017941 */ /* 0x000fea0003800000 */
.L_x_232:
        /* <DEDUP_REMOVED lines=10> */
.L_x_235:
[----:B------:R-:W-:Y:S05]  /*9bd0*/  BSYNC B1 ;  /* 0x0000000000017941 */ /* 0x000fea0003800000 */
.L_x_234:
        /* <DEDUP_REMOVED lines=10> */
.L_x_237:
[----:B------:R-:W-:Y:S05]  /*9c80*/  BSYNC B1 ;  /* 0x0000000000017941 */ /* 0x000fea0003800000 */
.L_x_236:
        /* <DEDUP_REMOVED lines=10> */
.L_x_239:
[----:B------:R-:W-:Y:S05]  /*9d30*/  BSYNC B1 ;  /* 0x0000000000017941 */ /* 0x000fea0003800000 */
.L_x_238:
        /* <DEDUP_REMOVED lines=10> */
.L_x_241:
[----:B------:R-:W-:Y:S05]  /*9de0*/  BSYNC B1 ;  /* 0x0000000000017941 */ /* 0x000fea0003800000 */
.L_x_240:
        /* <DEDUP_REMOVED lines=10> */
.L_x_243:
[----:B------:R-:W-:Y:S05]  /*9e90*/  BSYNC B1 ;  /* 0x0000000000017941 */ /* 0x000fea0003800000 */
.L_x_242:
        /* <DEDUP_REMOVED lines=10> */
.L_x_245:
[----:B------:R-:W-:Y:S05]  /*9f40*/  BSYNC B1 ;  /* 0x0000000000017941 */ /* 0x000fea0003800000 */
.L_x_244:
        /* <DEDUP_REMOVED lines=10> */
.L_x_247:
[----:B------:R-:W-:Y:S05]  /*9ff0*/  BSYNC B1 ;  /* 0x0000000000017941 */ /* 0x000fea0003800000 */
.L_x_246:
        /* <DEDUP_REMOVED lines=10> */
.L_x_249:
[----:B------:R-:W-:Y:S05]  /*a0a0*/  BSYNC B1 ;  /* 0x0000000000017941 */ /* 0x000fea0003800000 */
.L_x_248:
        /* <DEDUP_REMOVED lines=10> */
.L_x_251:
[----:B------:R-:W-:Y:S05]  /*a150*/  BSYNC B1 ;  /* 0x0000000000017941 */ /* 0x000fea0003800000 */
.L_x_250:
        /* <DEDUP_REMOVED lines=10> */
.L_x_253:
[----:B------:R-:W-:Y:S05]  /*a200*/  BSYNC B1 ;  /* 0x0000000000017941 */ /* 0x000fea0003800000 */
.L_x_252:
        /* <DEDUP_REMOVED lines=10> */
.L_x_255:
[----:B------:R-:W-:Y:S05]  /*a2b0*/  BSYNC B1 ;  /* 0x0000000000017941 */ /* 0x000fea0003800000 */
.L_x_254:
        /* <DEDUP_REMOVED lines=10> */
.L_x_257:
[----:B------:R-:W-:Y:S05]  /*a360*/  BSYNC B1 ;  /* 0x0000000000017941 */ /* 0x000fea0003800000 */
.L_x_256:
        /* <DEDUP_REMOVED lines=10> */
.L_x_259:
[----:B------:R-:W-:Y:S05]  /*a410*/  BSYNC B1 ;  /* 0x0000000000017941 */ /* 0x000fea0003800000 */
.L_x_258:
        /* <DEDUP_REMOVED lines=10> */
.L_x_261:
[----:B------:R-:W-:Y:S05]  /*a4c0*/  BSYNC B1 ;  /* 0x0000000000017941 */ /* 0x000fea0003800000 */
.L_x_260:
        /* <DEDUP_REMOVED lines=10> */
.L_x_263:
[----:B------:R-:W-:Y:S05]  /*a570*/  BSYNC B1 ;  /* 0x0000000000017941 */ /* 0x000fea0003800000 */
.L_x_262:
        /* <DEDUP_REMOVED lines=10> */
.L_x_265:
[----:B------:R-:W-:Y:S05]  /*a620*/  BSYNC B1 ;  /* 0x0000000000017941 */ /* 0x000fea0003800000 */
.L_x_264:
        /* <DEDUP_REMOVED lines=10> */
.L_x_267:
[----:B------:R-:W-:Y:S05]  /*a6d0*/  BSYNC B1 ;  /* 0x0000000000017941 */ /* 0x000fea0003800000 */
.L_x_266:
        /* <DEDUP_REMOVED lines=10> */
.L_x_269:
[----:B------:R-:W-:Y:S05]  /*a780*/  BSYNC B1 ;  /* 0x0000000000017941 */ /* 0x000fea0003800000 */
.L_x_268:
        /* <DEDUP_REMOVED lines=10> */
.L_x_271:
[----:B------:R-:W-:Y:S05]  /*a830*/  BSYNC B1 ;  /* 0x0000000000017941 */ /* 0x000fea0003800000 */
.L_x_270:
        /* <DEDUP_REMOVED lines=10> */
.L_x_273:
[----:B------:R-:W-:Y:S05]  /*a8e0*/  BSYNC B1 ;  /* 0x0000000000017941 */ /* 0x000fea0003800000 */
.L_x_272:
        /* <DEDUP_REMOVED lines=10> */
.L_x_275:
[----:B------:R-:W-:Y:S05]  /*a990*/  BSYNC B1 ;  /* 0x0000000000017941 */ /* 0x000fea0003800000 */
.L_x_274:
        /* <DEDUP_REMOVED lines=10> */
.L_x_277:
[----:B------:R-:W-:Y:S05]  /*aa40*/  BSYNC B1 ;  /* 0x0000000000017941 */ /* 0x000fea0003800000 */
.L_x_276:
        /* <DEDUP_REMOVED lines=10> */
.L_x_279:
[----:B------:R-:W-:Y:S05]  /*aaf0*/  BSYNC B1 ;  /* 0x0000000000017941 */ /* 0x000fea0003800000 */
.L_x_278:
        /* <DEDUP_REMOVED lines=10> */
.L_x_281:
[----:B------:R-:W-:Y:S05]  /*aba0*/  BSYNC B1 ;  /* 0x0000000000017941 */ /* 0x000fea0003800000 */
.L_x_280:
        /* <DEDUP_REMOVED lines=10> */
.L_x_283:
[----:B------:R-:W-:Y:S05]  /*ac50*/  BSYNC B1 ;  /* 0x0000000000017941 */ /* 0x000fea0003800000 */
.L_x_282:
[----:B0-234-:R-:W2:Y:S01]  /*ac60*/  LDL.LU R10, [R1+0x1f4] ;  /* 0x0001f400010a7983 */ /* 0x01dea20000300800 */
[----:B-----5:R-:W-:Y:S01]  /*ac70*/  HADD2.F32 R11, -RZ, R23.H0_H0 ;  /* 0x20000017ff0b7230 */ /* 0x020fe20000004100 */
        /* <DEDUP_REMOVED lines=8> */
.L_x_285:
[----:B------:R-:W-:Y:S05]  /*ad00*/  BSYNC B1 ;  /* 0x0000000000017941 */ /* 0x000fea0003800000 */
.L_x_284:
[----:B------:R-:W3:Y:S01]  /*ad10*/  LDL.LU R10, [R1+0x1f8] ;  /* 0x0001f800010a7983 */ /* 0x000ee20000300800 */
[----:B0----5:R-:W-:Y:S01]  /*ad20*/  HADD2.F32 R11, -RZ, R23.H0_H0 ;  /* 0x20000017ff0b7230 */ /* 0x021fe20000004100 */
[----:B------:R-:W-:Y:S01]  /*ad30*/  ISETP.GT.AND P1, PT, R0, 0xf9, P0 ;  /* 0x000000f90000780c */ /* 0x000fe20000724270 */
[----:B------:R-:W-:Y:S01]  /*ad40*/  BSSY B1, `(.L_x_286) ;  /* 0x000000a000017945 */ /* 0x000fe20003800000 */
[----:B------:R-:W-:Y:S02]  /*ad50*/  IADD3 R169, P0, R3, 0x80, RZ ;  /* 0x0000008003a97810 */ /* 0x000fe40007f1e0ff */
[----:B------:R-:W-:-:S04]  /*ad60*/  FMUL R11, R11, R16 ;  /* 0x000000100b0b7220 */ /* 0x000fc80000400000 */
[----:B---3--:R-:W-:-:S05]  /*ad70*/  FFMA R11, R10, R2, R11 ;  /* 0x000000020a0b7223 */ /* 0x008fca000000000b */
[----:B------:R-:W-:-:S04]  /*ad80*/  F2FP.F16.F32.PACK_AB R11, RZ, R11 ;  /* 0x0000000bff0b723e */ /* 0x000fc800000000ff */
[----:B------:R-:W-:Y:S01]  /*ad90*/  PRMT R3, R11, 0x7610, R3 ;  /* 0x000076100b037816 */ /* 0x000fe20000000003 */
[----:B------:R-:W-:-:S04]  /*ada0*/  IMAD.X R11, RZ, RZ, UR7, P0 ;  /* 0x00000007ff0b7e24 */ /* 0x000fc800080e06ff */
[----:B------:R0:W-:Y:S01]  /*adb0*/  @P2 STG.E.U16 desc[UR36][R6.64+0x1f0], R3 ;  /* 0x0001f00306002986 */ /* 0x0001e2000c101524 */
[----:B------:R-:W-:Y:S05]  /*adc0*/  @!P1 BRA `(.L_x_287) ;  /* 0x0000000000049947 */ /* 0x000fea0003800000 */
[----:B------:R3:W5:Y:S02]  /*add0*/  LDG.E.LTC128B.U16 R23, desc[UR36][R8.64+0x1f2] ;  /* 0x0001f22408177981 */ /* 0x000764000c1e1520 */
.L_x_287:
[----:B------:R-:W-:Y:S05]  /*ade0*/  BSYNC B1 ;  /* 0x0000000000017941 */ /* 0x000fea0003800000 */
.L_x_286:
[----:B------:R-:W4:Y:S01]  /*adf0*/  LDL.LU R10, [R1+0x1fc] ;  /* 0x0001fc00010a7983 */ /* 0x000f220000300800 */
[----:B0----5:R-:W-:Y:S01]  /*ae00*/  HADD2.F32 R3, -RZ, R23.H0_H0 ;  /* 0x20000017ff037230 */ /* 0x021fe20000004100 */
[----:B------:R-:W-:Y:S01]  /*ae10*/  ISETP.GT.AND P0, PT, R153, 0x80, PT ;  /* 0x000000809900780c */ /* 0x000fe20003f04270 */
[----:B--23--:R-:W-:-:S03]  /*ae20*/  IMAD R8, R11, R14, RZ ;  /* 0x0000000e0b087224 */ /* 0x00cfc600078e02ff */
[----:B------:R-:W-:Y:S01]  /*ae30*/  FMUL R3, R3, R16 ;  /* 0x0000001003037220 */ /* 0x000fe20000400000 */
[C---:B------:R-:W-:Y:S01]  /*ae40*/  IMAD R167, R169.reuse, R15, R8 ;  /* 0x0000000fa9a77224 */ /* 0x040fe200078e0208 */
[----:B------:R-:W-:Y:S01]  /*ae50*/  ISETP.GT.AND P4, PT, R0, RZ, P0 ;  /* 0x000000ff0000720c */ /* 0x000fe20000784270 */
[----:B------:R-:W-:-:S04]  /*ae60*/  IMAD.WIDE.U32 R8, R169, R14, R20 ;  /* 0x0000000ea9087225 */ /* 0x000fc800078e0014 */
[----:B------:R-:W-:Y:S02]  /*ae70*/  IMAD.IADD R9, R9, 0x1, R167 ;  /* 0x0000000109097824 */ /* 0x000fe400078e02a7 */
[----:B----4-:R-:W-:Y:S01]  /*ae80*/  FFMA R3, R10, R2, R3 ;  /* 0x000000020a037223 */ /* 0x010fe20000000003 */
[----:B------:R-:W-:-:S04]  /*ae90*/  LEA R10, P2, R8, R12, 0x1 ;  /* 0x0000000c080a7211 */ /* 0x000fc800078408ff */
[----:B------:R-:W-:Y:S02]  /*aea0*/  F2FP.F16.F32.PACK_AB R3, RZ, R3 ;  /* 0x00000003ff03723e */ /* 0x000fe400000000ff */
[--C-:B------:R-:W-:Y:S02]  /*aeb0*/  LEA.HI.X R11, R8, R13, R9.reuse, 0x1, P2 ;  /* 0x0000000d080b7211 */ /* 0x100fe400010f0c09 */
[----:B------:R-:W-:-:S05]  /*aec0*/  PRMT R9, R3, 0x7610, R9 ;  /* 0x0000761003097816 */ /* 0x000fca0000000009 */
[----:B------:R0:W-:Y:S04]  /*aed0*/  @P1 STG.E.U16 desc[UR36][R6.64+0x1f2], R9 ;  /* 0x0001f20906001986 */ /* 0x0001e8000c101524 */
[----:B------:R-:W2:Y:S01]  /*aee0*/  @P4 LDG.E.LTC128B.U16 R23, desc[UR36][R10.64] ;  /* 0x000000240a174981 */ /* 0x000ea2000c1e1520 */
[----:B-1----:R-:W-:Y:S01]  /*aef0*/  IMAD.U32 R161, RZ, RZ, UR8 ;  /* 0x00000008ffa17e24 */ /* 0x002fe2000f8e00ff */
[----:B------:R-:W-:Y:S01]  /*af00*/  ISETP.GT.AND P2, PT, R0, 0x1, P0 ;  /* 0x000000010000780c */ /* 0x000fe20000744270 */
[----:B------:R-:W-:Y:S01]  /*af10*/  IMAD.U32 R165, RZ, RZ, UR8 ;  /* 0x00000008ffa57e24 */ /* 0x000fe2000f8e00ff */
[----:B------:R-:W-:Y:S01]  /*af20*/  BSSY B1, `(.L_x_288) ;  /* 0x0000013000017945 */ /* 0x000fe20003800000 */
[----:B------:R-:W-:Y:S02]  /*af30*/  IMAD.U32 R164, RZ, RZ, UR9 ;  /* 0x00000009ffa47e24 */ /* 0x000fe4000f8e00ff */
[----:B------:R-:W-:-:S02]  /*af40*/  IMAD.SHL.U32 R161, R161, 0x100, RZ ;  /* 0x00000100a1a17824 */ /* 0x000fc400078e00ff */
[----:B0-----:R-:W-:Y:S01]  /*af50*/  IMAD.WIDE.U32 R8, R169, R14, R18 ;  /* 0x0000000ea9087225 */ /* 0x001fe200078e0012 */
[----:B------:R-:W-:-:S04]  /*af60*/  SHF.L.U64.HI R165, R165, 0x8, R164 ;  /* 0x00000008a5a57819 */ /* 0x000fc800000102a4 */
[----:B------:R-:W-:-:S03]  /*af70*/  IADD3 R9, R167, R9, RZ ;  /* 0x00000009a7097210 */ /* 0x000fc60007ffe0ff */
[----:B------:R-:W-:Y:S01]  /*af80*/  IMAD.WIDE.U32 R162, R22, UR43, R8 ;  /* 0x0000002b16a27c25 */ /* 0x000fe2000f8e0008 */
[----:B------:R-:W-:-:S03]  /*af90*/  IADD3 R8, P1, R161, R4, RZ ;  /* 0x00000004a1087210 */ /* 0x000fc60007f3e0ff */
[----:B------:R-:W-:Y:S01]  /*afa0*/  IMAD.IADD R7, R159, 0x1, R163 ;  /* 0x000000019f077824 */ /* 0x000fe200078e02a3 */
[----:B------:R-:W-:Y:S02]  /*afb0*/  IADD3.X R9, R165, R5, RZ, P1, !PT ;  /* 0x00000005a5097210 */ /* 0x000fe40000ffe4ff */
[----:B------:R-:W-:-:S04]  /*afc0*/  LEA R6, P3, R162, R12, 0x1 ;  /* 0x0000000ca2067211 */ /* 0x000fc800078608ff */
[----:B------:R-:W-:Y:S01]  /*afd0*/  LEA.HI.X R7, R162, R13, R7, 0x1, P3 ;  /* 0x0000000da2077211 */ /* 0x000fe200018f0c07 */
[----:B--2---:R-:W-:-:S05]  /*afe0*/  HADD2.F32 R3, -RZ, R23.H0_H0 ;  /* 0x20000017ff037230 */ /* 0x004fca0000004100 */
[----:B------:R-:W-:-:S04]  /*aff0*/  FMUL R3, R3, R16 ;  /* 0x0000001003037220 */ /* 0x000fc80000400000 */
[----:B------:R-:W-:-:S05]  /*b000*/  FFMA R3, R24, R2, R3 ;  /* 0x0000000218037223 */ /* 0x000fca0000000003 */
[----:B------:R-:W-:-:S05]  /*b010*/  F2FP.F16.F32.PACK_AB R3, RZ, R3 ;  /* 0x00000003ff03723e */ /* 0x000fca00000000ff */
[----:B------:R0:W-:Y:S01]  /*b020*/  @P4 STG.E.U16 desc[UR36][R8.64], R3 ;  /* 0x0000000308004986 */ /* 0x0001e2000c101524 */
[----:B------:R-:W-:Y:S05]  /*b030*/  @!P2 BRA `(.L_x_289) ;  /* 0x000000000004a947 */ /* 0x000fea0003800000 */
[----:B------:R1:W5:Y:S02]  /*b040*/  LDG.E.LTC128B.U16 R23, desc[UR36][R6.64+0x2] ;  /* 0x0000022406177981 */ /* 0x000364000c1e1520 */
.L_x_289:
[----:B------:R-:W-:Y:S05]  /*b050*/  BSYNC B1 ;  /* 0x0000000000017941 */ /* 0x000fea0003800000 */
.L_x_288:
[----:B0----5:R-:W-:Y:S01]  /*b060*/  HADD2.F32 R3, -RZ, R23.H0_H0 ;  /* 0x20000017ff037230 */ /* 0x021fe20000004100 */
[----:B------:R-:W-:Y:S01]  /*b070*/  ISETP.GT.AND P1, PT, R153, 0x88, PT ;  /* 0x000000889900780c */ /* 0x000fe20003f24270 */
[----:B------:R-:W-:Y:S01]  /*b080*/  IMAD.WIDE.U32 R14, R169, R14, R156 ;  /* 0x0000000ea90e7225 */ /* 0x000fe200078e009c */
[----:B------:R-:W-:Y:S03]  /*b090*/  BSSY B1, `(.L_x_290) ;  /* 0x0000010000017945 */ /* 0x000fe60003800000 */
[----:B------:R-:W-:Y:S01]  /*b0a0*/  FMUL R10, R3, R16 ;  /* 0x00000010030a7220 */ /* 0x000fe20000400000 */
[----:B------:R-:W-:Y:S01]  /*b0b0*/  IMAD.IADD R167, R167, 0x1, R15 ;  /* 0x00000001a7a77824 */ /* 0x000fe200078e020f */
[----:B------:R-:W-:Y:S02]  /*b0c0*/  IADD3 R154, P4, R154, R14, RZ ;  /* 0x0000000e9a9a7210 */ /* 0x000fe40007f9e0ff */
[----:B------:R-:W-:Y:S01]  /*b0d0*/  FFMA R10, R25, R2, R10 ;  /* 0x00000002190a7223 */ /* 0x000fe2000000000a */
[----:B------:R-:W-:-:S02]  /*b0e0*/  ISETP.GT.AND P3, PT, R0, RZ, P1 ;  /* 0x000000ff0000720c */ /* 0x000fc40000f64270 */
[--C-:B------:R-:W-:Y:S01]  /*b0f0*/  IMAD.X R20, R167, 0x1, R21.reuse, P4 ;  /* 0x00000001a7147824 */ /* 0x100fe200020e0615 */
[----:B------:R-:W-:Y:S02]  /*b100*/  IADD3 R14, P5, R18, R14, RZ ;  /* 0x0000000e120e7210 */ /* 0x000fe40007fbe0ff */
[----:B------:R-:W-:Y:S02]  /*b110*/  F2FP.F16.F32.PACK_AB R3, RZ, R10 ;  /* 0x0000000aff03723e */ /* 0x000fe400000000ff */
[C---:B------:R-:W-:Y:S02]  /*b120*/  LEA R10, P4, R154.reuse, R12, 0x1 ;  /* 0x0000000c9a0a7211 */ /* 0x040fe400078808ff */
[----:B------:R-:W-:Y:S02]  /*b130*/  PRMT R21, R3, 0x7610, R21 ;  /* 0x0000761003157816 */ /* 0x000fe40000000015 */
[----:B------:R-:W-:Y:S02]  /*b140*/  LEA.HI.X R11, R154, R13, R20, 0x1, P4 ;  /* 0x0000000d9a0b7211 */ /* 0x000fe400020f0c14 */
[----:B------:R-:W-:Y:S01]  /*b150*/  PRMT R3, R23, 0x7610, R3 ;  /* 0x0000761017037816 */ /* 0x000fe20000000003 */
[----:B------:R0:W-:Y:S01]  /*b160*/  @P2 STG.E.U16 desc[UR36][R8.64+0x2], R21 ;  /* 0x0000021508002986 */ /* 0x0001e2000c101524 */
[----:B------:R-:W-:Y:S05]  /*b170*/  @!P3 BRA `(.L_x_291) ;  /* 0x000000000004b947 */ /* 0x000fea0003800000 */
[----:B------:R2:W5:Y:S02]  /*b180*/  LDG.E.LTC128B.U16 R3, desc[UR36][R10.64] ;  /* 0x000000240a037981 */ /* 0x000564000c1e1520 */
.L_x_291:
[----:B------:R-:W-:Y:S05]  /*b190*/  BSYNC B1 ;  /* 0x0000000000017941 */ /* 0x000fea0003800000 */
.L_x_290:
[----:B--2--5:R-:W-:Y:S01]  /*b1a0*/  HADD2.F32 R11, -RZ, R3.H0_H0 ;  /* 0x20000003ff0b7230 */ /* 0x024fe20000004100 */
[----:B------:R-:W-:Y:S01]  /*b1b0*/  IADD3 R10, P2, R8, R160, RZ ;  /* 0x000000a0080a7210 */ /* 0x000fe20007f5e0ff */
[----:B------:R-:W-:Y:S01]  /*b1c0*/  IMAD.X R15, R19, 0x1, R167, P5 ;  /* 0x00000001130f7824 */ /* 0x000fe200028e06a7 */
[----:B------:R-:W-:Y:S01]  /*b1d0*/  ISETP.GT.AND P5, PT, R0, 0x1, P1 ;  /* 0x000000010000780c */ /* 0x000fe20000fa4270 */
[----:B------:R-:W-:Y:S01]  /*b1e0*/  BSSY B1, `(.L_x_292) ;  /* 0x000000c000017945 */ /* 0x000fe20003800000 */
[----:B------:R-:W-:Y:S01]  /*b1f0*/  FMUL R11, R11, R16 ;  /* 0x000000100b0b7220 */ /* 0x000fe20000400000 */
[----:B------:R-:W-:-:S04]  /*b200*/  IMAD.WIDE.U32 R22, R22, UR43, R14 ;  /* 0x0000002b16167c25 */ /* 0x000fc8000f8e000e */
[----:B------:R-:W-:Y:S01]  /*b210*/  FFMA R11, R26, R2, R11 ;  /* 0x000000021a0b7223 */ /* 0x000fe2000000000b */
[----:B------:R-:W-:Y:S01]  /*b220*/  IMAD.IADD R159, R159, 0x1, R23 ;  /* 0x000000019f9f7824 */ /* 0x000fe200078e0217 */
[----:B------:R-:W-:-:S03]  /*b230*/  LEA R12, P4, R22, R12, 0x1 ;  /* 0x0000000c160c7211 */ /* 0x000fc600078808ff */
[----:B------:R-:W-:Y:S01]  /*b240*/  F2FP.F16.F32.PACK_AB R14, RZ, R11 ;  /* 0x0000000bff0e723e */ /* 0x000fe200000000ff */
[----:B------:R-:W-:Y:S01]  /*b250*/  IMAD.X R11, R9, 0x1, R158, P2 ;  /* 0x00000001090b7824 */ /* 0x000fe200010e069e */
[----:B------:R-:W-:-:S04]  /*b260*/  LEA.HI.X R13, R22, R13, R159, 0x1, P4 ;  /* 0x0000000d160d7211 */ /* 0x000fc800020f0c9f */
[----:B------:R2:W-:Y:S01]  /*b270*/  @P3 STG.E.U16 desc[UR36][R10.64], R14 ;  /* 0x0000000e0a003986 */ /* 0x0005e2000c101524 */
[----:B------:R-:W-:Y:S05]  /*b280*/  @!P5 BRA `(.L_x_293) ;  /* 0x000000000004d947 */ /* 0x000fea0003800000 */
[----:B------:R3:W5:Y:S02]  /*b290*/  LDG.E.LTC128B.U16 R3, desc[UR36][R12.64+0x2] ;  /* 0x000002240c037981 */ /* 0x000764000c1e1520 */
.L_x_293:
[----:B------:R-:W-:Y:S05]  /*b2a0*/  BSYNC B1 ;  /* 0x0000000000017941 */ /* 0x000fea0003800000 */
.L_x_292:
[----:B-----5:R-:W-:Y:S01]  /*b2b0*/  HADD2.F32 R15, -RZ, R3.H0_H0 ;  /* 0x20000003ff0f7230 */ /* 0x020fe20000004100 */
[----:B------:R-:W-:Y:S01]  /*b2c0*/  ISETP.GT.AND P2, PT, R0, 0x8, P0 ;  /* 0x000000080000780c */ /* 0x000fe20000744270 */
[----:B------:R-:W-:Y:S03]  /*b2d0*/  BSSY B1, `(.L_x_294) ;  /* 0x0000007000017945 */ /* 0x000fe60003800000 */
[----:B--2---:R-:W-:-:S04]  /*b2e0*/  FMUL R14, R15, R16 ;  /* 0x000000100f0e7220 */ /* 0x004fc80000400000 */
[----:B------:R-:W-:-:S05]  /*b2f0*/  FFMA R14, R27, R2, R14 ;  /* 0x000000021b0e7223 */ /* 0x000fca000000000e */
[----:B------:R-:W-:-:S05]  /*b300*/  F2FP.F16.F32.PACK_AB R14, RZ, R14 ;  /* 0x0000000eff0e723e */ /* 0x000fca00000000ff */
[----:B------:R2:W-:Y:S01]  /*b310*/  @P5 STG.E.U16 desc[UR36][R10.64+0x2], R14 ;  /* 0x0000020e0a005986 */ /* 0x0005e2000c101524 */
[----:B------:R-:W-:Y:S05]  /*b320*/  @!P2 BRA `(.L_x_295) ;  /* 0x000000000004a947 */ /* 0x000fea0003800000 */
[----:B------:R4:W5:Y:S02]  /*b330*/  LDG.E.LTC128B.U16 R3, desc[UR36][R6.64+0x10] ;  /* 0x0000102406037981 */ /* 0x000964000c1e1520 */
.L_x_295:
[----:B------:R-:W-:Y:S05]  /*b340*/  BSYNC B1 ;  /* 0x0000000000017941 */ /* 0x000fea0003800000 */
.L_x_294:
[----:B--2--5:R-:W-:Y:S01]  /*b350*/  HADD2.F32 R11, -RZ, R3.H0_H0 ;  /* 0x20000003ff0b7230 */ /* 0x024fe20000004100 */
[----:B------:R-:W-:Y:S01]  /*b360*/  ISETP.GT.AND P3, PT, R0, 0x9, P0 ;  /* 0x000000090000780c */ /* 0x000fe20000764270 */
[----:B------:R-:W-:Y:S03]  /*b370*/  BSSY B1, `(.L_x_296) ;  /* 0x0000007000017945 */ /* 0x000fe60003800000 */
[----:B------:R-:W-:-:S04]  /*b380*/  FMUL R11, R11, R16 ;  /* 0x000000100b0b7220 */ /* 0x000fc80000400000 */
[----:B------:R-:W-:-:S05]  /*b390*/  FFMA R11, R28, R2, R11 ;  /* 0x000000021c0b7223 */ /* 0x000fca000000000b */
[----:B------:R-:W-:-:S05]  /*b3a0*/  F2FP.F16.F32.PACK_AB R11, RZ, R11 ;  /* 0x0000000bff0b723e */ /* 0x000fca00000000ff */
[----:B------:R2:W-:Y:S01]  /*b3b0*/  @P2 STG.E.U16 desc[UR36][R8.64+0x10], R11 ;  /* 0x0000100b08002986 */ /* 0x0005e2000c101524 */
[----:B------:R-:W-:Y:S05]  /*b3c0*/  @!P3 BRA `(.L_x_297) ;  /* 0x000000000004b947 */ /* 0x000fea0003800000 */
[----:B------:R0:W5:Y:S02]  /*b3d0*/  LDG.E.LTC128B.U16 R3, desc[UR36][R6.64+0x12] ;  /* 0x0000122406037981 */ /* 0x000164000c1e1520 */
.L_x_297:
[----:B------:R-:W-:Y:S05]  /*b3e0*/  BSYNC B1 ;  /* 0x0000000000017941 */ /* 0x000fea0003800000 */
.L_x_296:
        /* <DEDUP_REMOVED lines=9> */
.L_x_299:
[----:B------:R-:W-:Y:S05]  /*b480*/  BSYNC B1 ;  /* 0x0000000000017941 */ /* 0x000fea0003800000 */
.L_x_298:
[----:B-----5:R-:W-:Y:S01]  /*b490*/  HADD2.F32 R11, -RZ, R3.H0_H0 ;  /* 0x20000003ff0b7230 */ /* 0x020fe20000004100 */
[----:B--2---:R-:W-:Y:S01]  /*b4a0*/  IADD3 R10, P3, R160, R8, RZ ;  /* 0x00000008a00a7210 */ /* 0x004fe20007f7e0ff */
[----:B------:R-:W-:Y:S01]  /*b4b0*/  BSSY B1, `(.L_x_300) ;  /* 0x0000009000017945 */ /* 0x000fe20003800000 */
[----:B------:R-:W-:Y:S02]  /*b4c0*/  ISETP.GT.AND P2, PT, R0, 0x9, P1 ;  /* 0x000000090000780c */ /* 0x000fe40000f44270 */
[----:B------:R-:W-:-:S04]  /*b4d0*/  FMUL R11, R11, R16 ;  /* 0x000000100b0b7220 */ /* 0x000fc80000400000 */
[----:B------:R-:W-:-:S05]  /*b4e0*/  FFMA R11, R30, R2, R11 ;  /* 0x000000021e0b7223 */ /* 0x000fca000000000b */
[----:B------:R-:W-:Y:S02]  /*b4f0*/  F2FP.F16.F32.PACK_AB R14, RZ, R11 ;  /* 0x0000000bff0e723e */ /* 0x000fe400000000ff */
[----:B------:R-:W-:-:S05]  /*b500*/  IADD3.X R11, R158, R9, RZ, P3, !PT ;  /* 0x000000099e0b7210 */ /* 0x000fca0001ffe4ff */
[----:B------:R2:W-:Y:S01]  /*b510*/  @P4 STG.E.U16 desc[UR36][R10.64+0x10], R14 ;  /* 0x0000100e0a004986 */ /* 0x0005e2000c101524 */
[----:B------:R-:W-:Y:S05]  /*b520*/  @!P2 BRA `(.L_x_301) ;  /* 0x000000000004a947 */ /* 0x000fea0003800000 */
[----:B------:R0:W5:Y:S02]  /*b530*/  LDG.E.LTC128B.U16 R3, desc[UR36][R12.64+0x12] ;  /* 0x000012240c037981 */ /* 0x000164000c1e1520 */
.L_x_301:
[----:B------:R-:W-:Y:S05]  /*b540*/  BSYNC B1 ;  /* 0x0000000000017941 */ /* 0x000fea0003800000 */
.L_x_300:
[----:B--2--5:R-:W-:Y:S01]  /*b550*/  HADD2.F32 R11, -RZ, R3.H0_H0 ;  /* 0x20000003ff0b7230 */ /* 0x024fe20000004100 */
[----:B------:R-:W-:Y:S01]  /*b560*/  IADD3 R160, P3, P4, R160, R4, R161 ;  /* 0x00000004a0a07210 */ /* 0x000fe20007c7e0a1 */
[----:B------:R-:W-:Y:S01]  /*b570*/  BSSY B1, `(.L_x_302) ;  /* 0x0000009000017945 */ /* 0x000fe20003800000 */
[----:B------:R-:W-:Y:S02]  /*b580*/  ISETP.GT.AND P5, PT, R0, 0x10, P0 ;  /* 0x000000100000780c */ /* 0x000fe400007a4270 */
[----:B------:R-:W-:Y:S01]  /*b590*/  FMUL R10, R11, R16 ;  /* 0x000000100b0a7220 */ /* 0x000fe20000400000 */
[----:B------:R-:W-:-:S03]  /*b5a0*/  IADD3.X R161, R158, R5, R165, P3, P4 ;  /* 0x000000059ea17210 */ /* 0x000fc60001fe84a5 */
[----:B------:R-:W-:-:S05]  /*b5b0*/  FFMA R10, R31, R2, R10 ;  /* 0x000000021f0a7223 */ /* 0x000fca000000000a */
[----:B------:R-:W-:-:S05]  /*b5c0*/  F2FP.F16.F32.PACK_AB R10, RZ, R10 ;  /* 0x0000000aff0a723e */ /* 0x000fca00000000ff */
[----:B------:R2:W-:Y:S01]  /*b5d0*/  @P2 STG.E.U16 desc[UR36][R160.64+0x12], R10 ;  /* 0x0000120aa0002986 */ /* 0x0005e2000c101524 */
[----:B------:R-:W-:Y:S05]  /*b5e0*/  @!P5 BRA `(.L_x_303) ;  /* 0x000000000004d947 */ /* 0x000fea0003800000 */
[----:B------:R0:W5:Y:S02]  /*b5f0*/  LDG.E.LTC128B.U16 R3, desc[UR36][R6.64+0x20] ;  /* 0x0000202406037981 */ /* 0x000164000c1e1520 */
.L_x_303:
[----:B------:R-:W-:Y:S05]  /*b600*/  BSYNC B1 ;  /* 0x0000000000017941 */ /* 0x000fea0003800000 */
.L_x_302:
[----:B-----5:R-:W-:Y:S01]  /*b610*/  HADD2.F32 R5, -RZ, R3.H0_H0 ;  /* 0x20000003ff057230 */ /* 0x020fe20000004100 */
        /* <DEDUP_REMOVED lines=8> */
.L_x_305:
[----:B------:R-:W-:Y:S05]  /*b6a0*/  BSYNC B1 ;  /* 0x0000000000017941 */ /* 0x000fea0003800000 */
.L_x_304:
[----:B0----5:R-:W-:Y:S01]  /*b6b0*/  HADD2.F32 R5, -RZ, R3.H0_H0 ;  /* 0x20000003ff057230 */ /* 0x021fe20000004100 */
        /* <DEDUP_REMOVED lines=8> */
.L_x_307:
[----:B------:R-:W-:Y:S05]  /*b740*/  BSYNC B1 ;  /* 0x0000000000017941 */ /* 0x000fea0003800000 */
.L_x_306:
[----:B-----5:R-:W-:Y:S01]  /*b750*/  HADD2.F32 R5, -RZ, R3.H0_H0 ;  /* 0x20000003ff057230 */ /* 0x020fe20000004100 */
[----:B------:R-:W-:Y:S01]  /*b760*/  ISETP.GT.AND P2, PT, R0, 0x11, P1 ;  /* 0x000000110000780c */ /* 0x000fe20000f44270 */
[----:B0-----:R-:W-:Y:S01]  /*b770*/  @P3 IMAD.MOV.U32 R4, RZ, RZ, R160 ;  /* 0x000000ffff043224 */ /* 0x001fe200078e00a0 */
[----:B------:R-:W-:Y:S02]  /*b780*/  BSSY B1, `(.L_x_308) ;  /* 0x0000009000017945 */ /* 0x000fe40003800000 */
[----:B------:R-:W-:-:S04]  /*b790*/  FMUL R5, R5, R16 ;  /* 0x0000001005057220 */ /* 0x000fc80000400000 */
[----:B------:R-:W-:-:S05]  /*b7a0*/  FFMA R5, R34, R2, R5 ;  /* 0x0000000222057223 */ /* 0x000fca0000000005 */
[----:B------:R-:W-:-:S04]  /*b7b0*/  F2FP.F16.F32.PACK_AB R5, RZ, R5 ;  /* 0x00000005ff05723e */ /* 0x000fc800000000ff */
[----:B--2---:R-:W-:Y:S01]  /*b7c0*/  PRMT R10, R5, 0x7610, R10 ;  /* 0x00007610050a7816 */ /* 0x004fe2000000000a */
[----:B------:R-:W-:-:S05]  /*b7d0*/  @P3 IMAD.MOV.U32 R5, RZ, RZ, R161 ;  /* 0x000000ffff053224 */ /* 0x000fca00078e00a1 */
[----:B------:R0:W-:Y:S01]  /*b7e0*/  @P3 STG.E.U16 desc[UR36][R4.64+0x20], R10 ;  /* 0x0000200a04003986 */ /* 0x0001e2000c101524 */
[----:B------:R-:W-:Y:S05]  /*b7f0*/  @!P2 BRA `(.L_x_309) ;  /* 0x000000000004a947 */ /* 0x000fea0003800000 */
[----:B------:R2:W5:Y:S02]  /*b800*/  LDG.E.LTC128B.U16 R3, desc[UR36][R12.64+0x22] ;  /* 0x000022240c037981 */ /* 0x000564000c1e1520 */
.L_x_309:
[----:B------:R-:W-:Y:S05]  /*b810*/  BSYNC B1 ;  /* 0x0000000000017941 */ /* 0x000fea0003800000 */
.L_x_308:
[----:B0----5:R-:W-:Y:S01]  /*b820*/  HADD2.F32 R5, -RZ, R3.H0_H0 ;  /* 0x20000003ff057230 */ /* 0x021fe20000004100 */
[----:B------:R-:W-:Y:S01]  /*b830*/  ISETP.GT.AND P3, PT, R0, 0x18, P0 ;  /* 0x000000180000780c */ /* 0x000fe20000764270 */
[----:B------:R-:W-:Y:S03]  /*b840*/  BSSY B1, `(.L_x_310) ;  /* 0x000000a000017945 */ /* 0x000fe60003800000 */
[----:B------:R-:W-:Y:S01]  /*b850*/  FMUL R4, R5, R16 ;  /* 0x0000001005047220 */ /* 0x000fe20000400000 */
[----:B------:R-:W-:-:S03]  /*b860*/  @P2 IMAD.MOV.U32 R5, RZ, RZ, R161 ;  /* 0x000000ffff052224 */ /* 0x000fc600078e00a1 */
[----:B------:R-:W-:-:S05]  /*b870*/  FFMA R4, R35, R2, R4 ;  /* 0x0000000223047223 */ /* 0x000fca0000000004 */
[----:B------:R-:W-:-:S04]  /*b880*/  F2FP.F16.F32.PACK_AB R4, RZ, R4 ;  /* 0x00000004ff04723e */ /* 0x000fc800000000ff */
[----:B------:R-:W-:Y:S01]  /*b890*/  PRMT R10, R4, 0x7610, R10 ;  /* 0x00007610040a7816 */ /* 0x000fe2000000000a */
[----:B------:R-:W-:-:S05]  /*b8a0*/  @P2 IMAD.MOV.U32 R4, RZ, RZ, R160 ;  /* 0x000000ffff042224 */ /* 0x000fca00078e00a0 */
[----:B------:R0:W-:Y:S01]  /*b8b0*/  @P2 STG.E.U16 desc[UR36][R4.64+0x22], R10 ;  /* 0x0000220a04002986 */ /* 0x0001e2000c101524 */
[----:B------:R-:W-:Y:S05]  /*b8c0*/  @!P3 BRA `(.L_x_311) ;  /* 0x000000000004b947 */ /* 0x000fea0003800000 */
[----:B------:R0:W5:Y:S02]  /*b8d0*/  LDG.E.LTC128B.U16 R3, desc[UR36][R6.64+0x30] ;  /* 0x0000302406037981 */ /* 0x000164000c1e1520 */
.L_x_311:
[----:B------:R-:W-:Y:S05]  /*b8e0*/  BSYNC B1 ;  /* 0x0000000000017941 */ /* 0x000fea0003800000 */
.L_x_310:
        /* <DEDUP_REMOVED lines=9> */
.L_x_313:
[----:B------:R-:W-:Y:S05]  /*b980*/  BSYNC B1 ;  /* 0x0000000000017941 */ /* 0x000fea0003800000 */
.L_x_312:
        /* <DEDUP_REMOVED lines=9> */
.L_x_315:
[----:B------:R-:W-:Y:S05]  /*ba20*/  BSYNC B1 ;  /* 0x0000000000017941 */ /* 0x000fea0003800000 */
.L_x_314:
[----:B-----5:R-:W-:Y:S01]  /*ba30*/  HADD2.F32 R5, -RZ, R3.H0_H0 ;  /* 0x20000003ff057230 */ /* 0x020fe20000004100 */
[----:B------:R-:W-:Y:S01]  /*ba40*/  ISETP.GT.AND P2, PT, R0, 0x19, P1 ;  /* 0x000000190000780c */ /* 0x000fe20000f44270 */
[----:B0-----:R-:W-:Y:S01]  /*ba50*/  @P3 IMAD.MOV.U32 R4, RZ, RZ, R160 ;  /* 0x000000ffff043224 */ /* 0x001fe200078e00a0 */
[----:B------:R-:W-:Y:S02]  /*ba60*/  BSSY B1, `(.L_x_316) ;  /* 0x0000009000017945 */ /* 0x000fe40003800000 */
[----:B------:R-:W-:-:S04]  /*ba70*/  FMUL R5, R5, R16 ;  /* 0x0000001005057220 */ /* 0x000fc80000400000 */
[----:B------:R-:W-:-:S05]  /*ba80*/  FFMA R5, R38, R2, R5 ;  /* 0x0000000226057223 */ /* 0x000fca0000000005 */
[----:B------:R-:W-:-:S04]  /*ba90*/  F2FP.F16.F32.PACK_AB R5, RZ, R5 ;  /* 0x00000005ff05723e */ /* 0x000fc800000000ff */
[----:B------:R-:W-:Y:S02]  /*baa0*/  PRMT R10, R5, 0x7610, R10 ;  /* 0x00007610050a7816 */ /* 0x000fe4000000000a */
[----:B------:R-:W-:-:S05]  /*bab0*/  @P3 MOV R5, R161 ;  /* 0x000000a100053202 */ /* 0x000fca0000000f00 */
[----:B------:R0:W-:Y:S01]  /*bac0*/  @P3 STG.E.U16 desc[UR36][R4.64+0x30], R10 ;  /* 0x0000300a04003986 */ /* 0x0001e2000c101524 */
[----:B------:R-:W-:Y:S05]  /*bad0*/  @!P2 BRA `(.L_x_317) ;  /* 0x000000000004a947 */ /* 0x000fea0003800000 */
[----:B------:R0:W5:Y:S02]  /*bae0*/  LDG.E.LTC128B.U16 R3, desc[UR36][R12.64+0x32] ;  /* 0x000032240c037981 */ /* 0x000164000c1e1520 */
.L_x_317:
[----:B------:R-:W-:Y:S05]  /*baf0*/  BSYNC B1 ;  /* 0x0000000000017941 */ /* 0x000fea0003800000 */
.L_x_316:
        /* <DEDUP_REMOVED lines=12> */
.L_x_319:
[----:B------:R-:W-:Y:S05]  /*bbc0*/  BSYNC B1 ;  /* 0x0000000000017941 */ /* 0x000fea0003800000 */
.L_x_318:
        /* <DEDUP_REMOVED lines=9> */
.L_x_321:
[----:B------:R-:W-:Y:S05]  /*bc60*/  BSYNC B1 ;  /* 0x0000000000017941 */ /* 0x000fea0003800000 */
.L_x_320:
        /* <DEDUP_REMOVED lines=9> */
.L_x_323:
[----:B------:R-:W-:Y:S05]  /*bd00*/  BSYNC B1 ;  /* 0x0000000000017941 */ /* 0x000fea0003800000 */
.L_x_322:
[----:B-----5:R-:W-:Y:S01]  /*bd10*/  HADD2.F32 R5, -RZ, R3.H0_H0 ;  /* 0x20000003ff057230 */ /* 0x020fe20000004100 */
[----:B------:R-:W-:Y:S01]  /*bd20*/  ISETP.GT.AND P2, PT, R0, 0x21, P1 ;  /* 0x000000210000780c */ /* 0x000fe20000f44270 */
[----:B0-----:R-:W-:Y:S01]  /*bd30*/  @P3 IMAD.MOV.U32 R4, RZ, RZ, R160 ;  /* 0x000000ffff043224 */ /* 0x001fe200078e00a0 */
[----:B------:R-:W-:Y:S02]  /*bd40*/  BSSY B1, `(.L_x_324) ;  /* 0x0000009000017945 */ /* 0x000fe40003800000 */
[----:B------:R-:W-:-:S04]  /*bd50*/  FMUL R5, R5, R16 ;  /* 0x0000001005057220 */ /* 0x000fc80000400000 */
[----:B------:R-:W-:-:S05]  /*bd60*/  FFMA R5, R42, R2, R5 ;  /* 0x000000022a057223 */ /* 0x000fca0000000005 */
[----:B------:R-:W-:-:S04]  /*bd70*/  F2FP.F16.F32.PACK_AB R5, RZ, R5 ;  /* 0x00000005ff05723e */ /* 0x000fc800000000ff */
[----:B------:R-:W-:Y:S01]  /*bd80*/  PRMT R10, R5, 0x7610, R10 ;  /* 0x00007610050a7816 */ /* 0x000fe2000000000a */
[----:B------:R-:W-:-:S05]  /*bd90*/  @P3 IMAD.MOV.U32 R5, RZ, RZ, R161 ;  /* 0x000000ffff053224 */ /* 0x000fca00078e00a1 */
[----:B------:R0:W-:Y:S01]  /*bda0*/  @P3 STG.E.U16 desc[UR36][R4.64+0x40], R10 ;  /* 0x0000400a04003986 */ /* 0x0001e2000c101524 */
[----:B------:R-:W-:Y:S05]  /*bdb0*/  @!P2 BRA `(.L_x_325) ;  /* 0x000000000004a947 */ /* 0x000fea0003800000 */
[----:B------:R0:W5:Y:S02]  /*bdc0*/  LDG.E.LTC128B.U16 R3, desc[UR36][R12.64+0x42] ;  /* 0x000042240c037981 */ /* 0x000164000c1e1520 */
.L_x_325:
[----:B------:R-:W-:Y:S05]  /*bdd0*/  BSYNC B1 ;  /* 0x0000000000017941 */ /* 0x000fea0003800000 */
.L_x_324:
[----:B0----5:R-:W-:Y:S01]  /*bde0*/  HADD2.F32 R5, -RZ, R3.H0_H0 ;  /* 0x20000003ff057230 */ /* 0x021fe20000004100 */
[----:B------:R-:W-:Y:S01]  /*bdf0*/  ISETP.GT.AND P3, PT, R0, 0x28, P0 ;  /* 0x000000280000780c */ /* 0x000fe20000764270 */
[----:B------:R-:W-:Y:S03]  /*be00*/  BSSY B1, `(.L_x_326) ;  /* 0x000000a000017945 */ /* 0x000fe60003800000 */
[----:B------:R-:W-:Y:S01]  /*be10*/  FMUL R4, R5, R16 ;  /* 0x0000001005047220 */ /* 0x000fe20000400000 */
[----:B------:R-:W-:-:S03]  /*be20*/  @P2 MOV R5, R161 ;  /* 0x000000a100052202 */ /* 0x000fc60000000f00 */
[----:B------:R-:W-:-:S05]  /*be30*/  FFMA R4, R43, R2, R4 ;  /* 0x000000022b047223 */ /* 0x000fca0000000004 */
[----:B------:R-:W-:-:S04]  /*be40*/  F2FP.F16.F32.PACK_AB R4, RZ, R4 ;  /* 0x00000004ff04723e */ /* 0x000fc800000000ff */
[----:B------:R-:W-:Y:S01]  /*be50*/  PRMT R10, R4, 0x7610, R10 ;  /* 0x00007610040a7816 */ /* 0x000fe2000000000a */
[----:B------:R-:W-:-:S05]  /*be60*/  @P2 IMAD.MOV.U32 R4, RZ, RZ, R160 ;  /* 0x000000ffff042224 */ /* 0x000fca00078e00a0 */
[----:B------:R0:W-:Y:S01]  /*be70*/  @P2 STG.E.U16 desc[UR36][R4.64+0x42], R10 ;  /* 0x0000420a04002986 */ /* 0x0001e2000c101524 */
[----:B------:R-:W-:Y:S05]  /*be80*/  @!P3 BRA `(.L_x_327) ;  /* 0x000000000004b947 */ /* 0x000fea0003800000 */
[----:B------:R0:W5:Y:S02]  /*be90*/  LDG.E.LTC128B.U16 R3, desc[UR36][R6.64+0x50] ;  /* 0x0000502406037981 */ /* 0x000164000c1e1520 */
.L_x_327:
[----:B------:R-:W-:Y:S05]  /*bea0*/  BSYNC B1 ;  /* 0x0000000000017941 */ /* 0x000fea0003800000 */
.L_x_326:
        /* <DEDUP_REMOVED lines=9> */
.L_x_329:
[----:B------:R-:W-:Y:S05]  /*bf40*/  BSYNC B1 ;  /* 0x0000000000017941 */ /* 0x000fea0003800000 */
.L_x_328:
        /* <DEDUP_REMOVED lines=9> */
.L_x_331:
[----:B------:R-:W-:Y:S05]  /*bfe0*/  BSYNC B1 ;  /* 0x0000000000017941 */ /* 0x000fea0003800000 */
.L_x_330:
        /* <DEDUP_REMOVED lines=12> */
.L_x_333:
[----:B------:R-:W-:Y:S05]  /*c0b0*/  BSYNC B1 ;  /* 0x0000000000017941 */ /* 0x000fea0003800000 */
.L_x_332:
        /* <DEDUP_REMOVED lines=12> */
.L_x_335:
[----:B------:R-:W-:Y:S05]  /*c180*/  BSYNC B1 ;  /* 0x0000000000017941 */ /* 0x000fea0003800000 */
.L_x_334:
        /* <DEDUP_REMOVED lines=9> */
.L_x_337:
[----:B------:R-:W-:Y:S05]  /*c220*/  BSYNC B1 ;  /* 0x0000000000017941 */ /* 0x000fea0003800000 */
.L_x_336:
        /* <DEDUP_REMOVED lines=9> */
.L_x_339:
[----:B------:R-:W-:Y:S05]  /*c2c0*/  BSYNC B1 ;  /* 0x0000000000017941 */ /* 0x000fea0003800000 */
.L_x_338:
        /* <DEDUP_REMOVED lines=12> */
.L_x_341:
[----:B------:R-:W-:Y:S05]  /*c390*/  BSYNC B1 ;  /* 0x0000000000017941 */ /* 0x000fea0003800000 */
.L_x_340:
        /* <DEDUP_REMOVED lines=12> */
.L_x_343:
[----:B------:R-:W-:Y:S05]  /*c460*/  BSYNC B1 ;  /* 0x0000000000017941 */ /* 0x000fea0003800000 */
.L_x_342:
        /* <DEDUP_REMOVED lines=9> */
.L_x_345:
[----:B------:R-:W-:Y:S05]  /*c500*/  BSYNC B1 ;  /* 0x0000000000017941 */ /* 0x000fea0003800000 */
.L_x_344:
        /* <DEDUP_REMOVED lines=9> */
.L_x_347:
[----:B------:R-:W-:Y:S05]  /*c5a0*/  BSYNC B1 ;  /* 0x0000000000017941 */ /* 0x000fea0003800000 */
.L_x_346:
        /* <DEDUP_REMOVED lines=12> */
.L_x_349:
[----:B------:R-:W-:Y:S05]  /*c670*/  BSYNC B1 ;  /* 0x0000000000017941 */ /* 0x000fea0003800000 */
.L_x_348:
        /* <DEDUP_REMOVED lines=12> */
.L_x_351:
[----:B------:R-:W-:Y:S05]  /*c740*/  BSYNC B1 ;  /* 0x0000000000017941 */ /* 0x000fea0003800000 */
.L_x_350:
        /* <DEDUP_REMOVED lines=9> */
.L_x_353:
[----:B------:R-:W-:Y:S05]  /*c7e0*/  BSYNC B1 ;  /* 0x0000000000017941 */ /* 0x000fea0003800000 */
.L_x_352:
        /* <DEDUP_REMOVED lines=9> */
.L_x_355:
[----:B------:R-:W-:Y:S05]  /*c880*/  BSYNC B1 ;  /* 0x0000000000017941 */ /* 0x000fea0003800000 */
.L_x_354:
        /* <DEDUP_REMOVED lines=12> */
.L_x_357:
[----:B------:R-:W-:Y:S05]  /*c950*/  BSYNC B1 ;  /* 0x0000000000017941 */ /* 0x000fea0003800000 */
.L_x_356:
        /* <DEDUP_REMOVED lines=12> */
.L_x_359:
[----:B------:R-:W-:Y:S05]  /*ca20*/  BSYNC B1 ;  /* 0x0000000000017941 */ /* 0x000fea0003800000 */
.L_x_358:
        /* <DEDUP_REMOVED lines=9> */
.L_x_361:
[----:B------:R-:W-:Y:S05]  /*cac0*/  BSYNC B1 ;  /* 0x0000000000017941 */ /* 0x000fea0003800000 */
.L_x_360:
        /* <DEDUP_REMOVED lines=9> */
.L_x_363:
[----:B------:R-:W-:Y:S05]  /*cb60*/  BSYNC B1 ;  /* 0x0000000000017941 */ /* 0x000fea0003800000 */
.L_x_362:
        /* <DEDUP_REMOVED lines=12> */
.L_x_365:
[----:B------:R-:W-:Y:S05]  /*cc30*/  BSYNC B1 ;  /* 0x0000000000017941 */ /* 0x000fea0003800000 */
.L_x_364:
        /* <DEDUP_REMOVED lines=12> */
.L_x_367:
[----:B------:R-:W-:Y:S05]  /*cd00*/  BSYNC B1 ;  /* 0x0000000000017941 */ /* 0x000fea0003800000 */
.L_x_366:
        /* <DEDUP_REMOVED lines=9> */
.L_x_369:
[----:B------:R-:W-:Y:S05]  /*cda0*/  BSYNC B1 ;  /* 0x0000000000017941 */ /* 0x000fea0003800000 */
.L_x_368:
        /* <DEDUP_REMOVED lines=9> */
.L_x_371:
[----:B------:R-:W-:Y:S05]  /*ce40*/  BSYNC B1 ;  /* 0x0000000000017941 */ /* 0x000fea0003800000 */
.L_x_370:
        /* <DEDUP_REMOVED lines=12> */
.L_x_373:
[----:B------:R-:W-:Y:S05]  /*cf10*/  BSYNC B1 ;  /* 0x0000000000017941 */ /* 0x000fea0003800000 */
.L_x_372:
        /* <DEDUP_REMOVED lines=12> */
.L_x_375:
[----:B------:R-:W-:Y:S05]  /*cfe0*/  BSYNC B1 ;  /* 0x0000000000017941 */ /* 0x000fea0003800000 */
.L_x_374:
        /* <DEDUP_REMOVED lines=9> */
.L_x_377:
[----:B------:R-:W-:Y:S05]  /*d080*/  BSYNC B1 ;  /* 0x0000000000017941 */ /* 0x000fea0003800000 */
.L_x_376:
        /* <DEDUP_REMOVED lines=9> */
.L_x_379:
[----:B------:R-:W-:Y:S05]  /*d120*/  BSYNC B1 ;  /* 0x0000000000017941 */ /* 0x000fea0003800000 */
.L_x_378:
        /* <DEDUP_REMOVED lines=12> */
.L_x_381:
[----:B------:R-:W-:Y:S05]  /*d1f0*/  BSYNC B1 ;  /* 0x0000000000017941 */ /* 0x000fea0003800000 */
.L_x_380:
        /* <DEDUP_REMOVED lines=12> */
.L_x_383:
[----:B------:R-:W-:Y:S05]  /*d2c0*/  BSYNC B1 ;  /* 0x0000000000017941 */ /* 0x000fea0003800000 */
.L_x_382:
        /* <DEDUP_REMOVED lines=9> */
.L_x_385:
[----:B------:R-:W-:Y:S05]  /*d360*/  BSYNC B1 ;  /* 0x0000000000017941 */ /* 0x000fea0003800000 */
.L_x_384:
        /* <DEDUP_REMOVED lines=9> */
.L_x_387:
[----:B------:R-:W-:Y:S05]  /*d400*/  BSYNC B1 ;  /* 0x0000000000017941 */ /* 0x000fea0003800000 */
.L_x_386:
        /* <DEDUP_REMOVED lines=12> */
.L_x_389:
[----:B------:R-:W-:Y:S05]  /*d4d0*/  BSYNC B1 ;  /* 0x0000000000017941 */ /* 0x000fea0003800000 */
.L_x_388:
        /* <DEDUP_REMOVED lines=12> */
.L_x_391:
[----:B------:R-:W-:Y:S05]  /*d5a0*/  BSYNC B1 ;  /* 0x0000000000017941 */ /* 0x000fea0003800000 */
.L_x_390:
        /* <DEDUP_REMOVED lines=9> */
.L_x_393:
[----:B------:R-:W-:Y:S05]  /*d640*/  BSYNC B1 ;  /* 0x0000000000017941 */ /* 0x000fea0003800000 */
.L_x_392:
        /* <DEDUP_REMOVED lines=9> */
.L_x_395:
[----:B------:R-:W-:Y:S05]  /*d6e0*/  BSYNC B1 ;  /* 0x0000000000017941 */ /* 0x000fea0003800000 */
.L_x_394:
        /* <DEDUP_REMOVED lines=12> */
.L_x_397:
[----:B------:R-:W-:Y:S05]  /*d7b0*/  BSYNC B1 ;  /* 0x0000000000017941 */ /* 0x000fea0003800000 */
.L_x_396:
        /* <DEDUP_REMOVED lines=12> */
.L_x_399:
[----:B------:R-:W-:Y:S05]  /*d880*/  BSYNC B1 ;  /* 0x0000000000017941 */ /* 0x000fea0003800000 */
.L_x_398:
        /* <DEDUP_REMOVED lines=9> */
.L_x_401:
[----:B------:R-:W-:Y:S05]  /*d920*/  BSYNC B1 ;  /* 0x0000000000017941 */ /* 0x000fea0003800000 */
.L_x_400:
        /* <DEDUP_REMOVED lines=9> */
.L_x_403:
[----:B------:R-:W-:Y:S05]  /*d9c0*/  BSYNC B1 ;  /* 0x0000000000017941 */ /* 0x000fea0003800000 */
.L_x_402:
        /* <DEDUP_REMOVED lines=12> */
.L_x_405:
[----:B------:R-:W-:Y:S05]  /*da90*/  BSYNC B1 ;  /* 0x0000000000017941 */ /* 0x000fea0003800000 */
.L_x_404:
        /* <DEDUP_REMOVED lines=12> */
.L_x_407:
[----:B------:R-:W-:Y:S05]  /*db60*/  BSYNC B1 ;  /* 0x0000000000017941 */ /* 0x000fea0003800000 */
.L_x_406:
        /* <DEDUP_REMOVED lines=9> */
.L_x_409:
[----:B------:R-:W-:Y:S05]  /*dc00*/  BSYNC B1 ;  /* 0x0000000000017941 */ /* 0x000fea0003800000 */
.L_x_408:
        /* <DEDUP_REMOVED lines=9> */
.L_x_411:
[----:B------:R-:W-:Y:S05]  /*dca0*/  BSYNC B1 ;  /* 0x0000000000017941 */ /* 0x000fea0003800000 */
.L_x_410:
        /* <DEDUP_REMOVED lines=12> */
.L_x_413:
[----:B------:R-:W-:Y:S05]  /*dd70*/  BSYNC B1 ;  /* 0x0000000000017941 */ /* 0x000fea0003800000 */
.L_x_412:
        /* <DEDUP_REMOVED lines=12> */
.L_x_415:
[----:B------:R-:W-:Y:S05]  /*de40*/  BSYNC B1 ;  /* 0x0000000000017941 */ /* 0x000fea0003800000 */
.L_x_414:
        /* <DEDUP_REMOVED lines=9> */
.L_x_417:
[----:B------:R-:W-:Y:S05]  /*dee0*/  BSYNC B1 ;  /* 0x0000000000017941 */ /* 0x000fea0003800000 */
.L_x_416:
        /* <DEDUP_REMOVED lines=9> */
.L_x_419:
[----:B------:R-:W-:Y:S05]  /*df80*/  BSYNC B1 ;  /* 0x0000000000017941 */ /* 0x000fea0003800000 */
.L_x_418:
        /* <DEDUP_REMOVED lines=12> */
.L_x_421:
[----:B------:R-:W-:Y:S05]  /*e050*/  BSYNC B1 ;  /* 0x0000000000017941 */ /* 0x000fea0003800000 */
.L_x_420:
        /* <DEDUP_REMOVED lines=12> */
.L_x_423:
[----:B------:R-:W-:Y:S05]  /*e120*/  BSYNC B1 ;  /* 0x0000000000017941 */ /* 0x000fea0003800000 */
.L_x_422:
        /* <DEDUP_REMOVED lines=9> */
.L_x_425:
[----:B------:R-:W-:Y:S05]  /*e1c0*/  BSYNC B1 ;  /* 0x0000000000017941 */ /* 0x000fea0003800000 */
.L_x_424:
        /* <DEDUP_REMOVED lines=9> */
.L_x_427:
[----:B------:R-:W-:Y:S05]  /*e260*/  BSYNC B1 ;  /* 0x0000000000017941 */ /* 0x000fea0003800000 */
.L_x_426:
        /* <DEDUP_REMOVED lines=12> */
.L_x_429:
[----:B------:R-:W-:Y:S05]  /*e330*/  BSYNC B1 ;  /* 0x0000000000017941 */ /* 0x000fea0003800000 */
.L_x_428:
        /* <DEDUP_REMOVED lines=12> */
.L_x_431:
[----:B------:R-:W-:Y:S05]  /*e400*/  BSYNC B1 ;  /* 0x0000000000017941 */ /* 0x000fea0003800000 */
.L_x_430:
        /* <DEDUP_REMOVED lines=9> */
.L_x_433:
[----:B------:R-:W-:Y:S05]  /*e4a0*/  BSYNC B1 ;  /* 0x0000000000017941 */ /* 0x000fea0003800000 */
.L_x_432:
        /* <DEDUP_REMOVED lines=9> */
.L_x_435:
[----:B------:R-:W-:Y:S05]  /*e540*/  BSYNC B1 ;  /* 0x0000000000017941 */ /* 0x000fea0003800000 */
.L_x_434:
        /* <DEDUP_REMOVED lines=12> */
.L_x_437:
[----:B------:R-:W-:Y:S05]  /*e610*/  BSYNC B1 ;  /* 0x0000000000017941 */ /* 0x000fea0003800000 */
.L_x_436:
        /* <DEDUP_REMOVED lines=12> */
.L_x_439:
[----:B------:R-:W-:Y:S05]  /*e6e0*/  BSYNC B1 ;  /* 0x0000000000017941 */ /* 0x000fea0003800000 */
.L_x_438:
        /* <DEDUP_REMOVED lines=9> */
.L_x_441:
[----:B------:R-:W-:Y:S05]  /*e780*/  BSYNC B1 ;  /* 0x0000000000017941 */ /* 0x000fea0003800000 */
.L_x_440:
        /* <DEDUP_REMOVED lines=9> */
.L_x_443:
[----:B------:R-:W-:Y:S05]  /*e820*/  BSYNC B1 ;  /* 0x0000000000017941 */ /* 0x000fea0003800000 */
.L_x_442:
        /* <DEDUP_REMOVED lines=12> */
.L_x_445:
[----:B------:R-:W-:Y:S05]  /*e8f0*/  BSYNC B1 ;  /* 0x0000000000017941 */ /* 0x000fea0003800000 */
.L_x_444:
        /* <DEDUP_REMOVED lines=12> */
.L_x_447:
[----:B------:R-:W-:Y:S05]  /*e9c0*/  BSYNC B1 ;  /* 0x0000000000017941 */ /* 0x000fea0003800000 */
.L_x_446:
        /* <DEDUP_REMOVED lines=9> */
.L_x_449:
[----:B------:R-:W-:Y:S05]  /*ea60*/  BSYNC B1 ;  /* 0x0000000000017941 */ /* 0x000fea0003800000 */
.L_x_448:
        /* <DEDUP_REMOVED lines=9> */
.L_x_451:
[----:B------:R-:W-:Y:S05]  /*eb00*/  BSYNC B1 ;  /* 0x0000000000017941 */ /* 0x000fea0003800000 */
.L_x_450:
        /* <DEDUP_REMOVED lines=12> */
.L_x_453:
[----:B------:R-:W-:Y:S05]  /*ebd0*/  BSYNC B1 ;  /* 0x0000000000017941 */ /* 0x000fea0003800000 */
.L_x_452:
        /* <DEDUP_REMOVED lines=12> */
.L_x_455:
[----:B------:R-:W-:Y:S05]  /*eca0*/  BSYNC B1 ;  /* 0x0000000000017941 */ /* 0x000fea0003800000 */
.L_x_454:
        /* <DEDUP_REMOVED lines=9> */
.L_x_457:
[----:B------:R-:W-:Y:S05]  /*ed40*/  BSYNC B1 ;  /* 0x0000000000017941 */ /* 0x000fea0003800000 */
.L_x_456:
        /* <DEDUP_REMOVED lines=9> */
.L_x_459:
[----:B------:R-:W-:Y:S05]  /*ede0*/  BSYNC B1 ;  /* 0x0000000000017941 */ /* 0x000fea0003800000 */
.L_x_458:
        /* <DEDUP_REMOVED lines=12> */
.L_x_461:
[----:B------:R-:W-:Y:S05]  /*eeb0*/  BSYNC B1 ;  /* 0x0000000000017941 */ /* 0x000fea0003800000 */
.L_x_460:
        /* <DEDUP_REMOVED lines=12> */
.L_x_463:
[----:B------:R-:W-:Y:S05]  /*ef80*/  BSYNC B1 ;  /* 0x0000000000017941 */ /* 0x000fea0003800000 */
.L_x_462:
        /* <DEDUP_REMOVED lines=9> */
.L_x_465:
[----:B------:R-:W-:Y:S05]  /*f020*/  BSYNC B1 ;  /* 0x0000000000017941 */ /* 0x000fea0003800000 */
.L_x_464:
        /* <DEDUP_REMOVED lines=9> */
.L_x_467:
[----:B------:R-:W-:Y:S05]  /*f0c0*/  BSYNC B1 ;  /* 0x0000000000017941 */ /* 0x000fea0003800000 */
.L_x_466:
        /* <DEDUP_REMOVED lines=12> */
.L_x_469:
[----:B------:R-:W-:Y:S05]  /*f190*/  BSYNC B1 ;  /* 0x0000000000017941 */ /* 0x000fea0003800000 */
.L_x_468:
        /* <DEDUP_REMOVED lines=12> */
.L_x_471:
[----:B------:R-:W-:Y:S05]  /*f260*/  BSYNC B1 ;  /* 0x0000000000017941 */ /* 0x000fea0003800000 */
.L_x_470:
        /* <DEDUP_REMOVED lines=9> */
.L_x_473:
[----:B------:R-:W-:Y:S05]  /*f300*/  BSYNC B1 ;  /* 0x0000000000017941 */ /* 0x000fea0003800000 */
.L_x_472:
        /* <DEDUP_REMOVED lines=9> */
.L_x_475:
[----:B------:R-:W-:Y:S05]  /*f3a0*/  BSYNC B1 ;  /* 0x0000000000017941 */ /* 0x000fea0003800000 */
.L_x_474:
        /* <DEDUP_REMOVED lines=12> */
.L_x_477:
[----:B------:R-:W-:Y:S05]  /*f470*/  BSYNC B1 ;  /* 0x0000000000017941 */ /* 0x000fea0003800000 */
.L_x_476:
        /* <DEDUP_REMOVED lines=12> */
.L_x_479:
[----:B------:R-:W-:Y:S05]  /*f540*/  BSYNC B1 ;  /* 0x0000000000017941 */ /* 0x000fea0003800000 */
.L_x_478:
        /* <DEDUP_REMOVED lines=9> */
.L_x_481:
[----:B------:R-:W-:Y:S05]  /*f5e0*/  BSYNC B1 ;  /* 0x0000000000017941 */ /* 0x000fea0003800000 */
.L_x_480:
        /* <DEDUP_REMOVED lines=9> */
.L_x_483:
[----:B------:R-:W-:Y:S05]  /*f680*/  BSYNC B1 ;  /* 0x0000000000017941 */ /* 0x000fea0003800000 */
.L_x_482:
        /* <DEDUP_REMOVED lines=12> */
.L_x_485:
[----:B------:R-:W-:Y:S05]  /*f750*/  BSYNC B1 ;  /* 0x0000000000017941 */ /* 0x000fea0003800000 */
.L_x_484:
        /* <DEDUP_REMOVED lines=12> */
.L_x_487:
[----:B------:R-:W-:Y:S05]  /*f820*/  BSYNC B1 ;  /* 0x0000000000017941 */ /* 0x000fea0003800000 */
.L_x_486:
        /* <DEDUP_REMOVED lines=9> */
.L_x_489:
[----:B------:R-:W-:Y:S05]  /*f8c0*/  BSYNC B1 ;  /* 0x0000000000017941 */ /* 0x000fea0003800000 */
.L_x_488:
        /* <DEDUP_REMOVED lines=9> */
.L_x_491:
[----:B------:R-:W-:Y:S05]  /*f960*/  BSYNC B1 ;  /* 0x0000000000017941 */ /* 0x000fea0003800000 */
.L_x_490:
        /* <DEDUP_REMOVED lines=12> */
.L_x_493:
[----:B------:R-:W-:Y:S05]  /*fa30*/  BSYNC B1 ;  /* 0x0000000000017941 */ /* 0x000fea0003800000 */
.L_x_492:
        /* <DEDUP_REMOVED lines=12> */
.L_x_495:
[----:B------:R-:W-:Y:S05]  /*fb00*/  BSYNC B1 ;  /* 0x0000000000017941 */ /* 0x000fea0003800000 */
.L_x_494:
        /* <DEDUP_REMOVED lines=9> */
.L_x_497:
[----:B------:R-:W-:Y:S05]  /*fba0*/  BSYNC B1 ;  /* 0x0000000000017941 */ /* 0x000fea0003800000 */
.L_x_496:
        /* <DEDUP_REMOVED lines=9> */
.L_x_499:
[----:B------:R-:W-:Y:S05]  /*fc40*/  BSYNC B1 ;  /* 0x0000000000017941 */ /* 0x000fea0003800000 */
.L_x_498:
        /* <DEDUP_REMOVED lines=12> */
.L_x_501:
[----:B------:R-:W-:Y:S05]  /*fd10*/  BSYNC B1 ;  /* 0x0000000000017941 */ /* 0x000fea0003800000 */
.L_x_500:
        /* <DEDUP_REMOVED lines=12> */
.L_x_503:
[----:B------:R-:W-:Y:S05]  /*fde0*/  BSYNC B1 ;  /* 0x0000000000017941 */ /* 0x000fea0003800000 */
.L_x_502:
        /* <DEDUP_REMOVED lines=9> */
.L_x_505:
[----:B------:R-:W-:Y:S05]  /*fe80*/  BSYNC B1 ;  /* 0x0000000000017941 */ /* 0x000fea0003800000 */
.L_x_504:
        /* <DEDUP_REMOVED lines=9> */
.L_x_507:
[----:B------:R-:W-:Y:S05]  /*ff20*/  BSYNC B1 ;  /* 0x0000000000017941 */ /* 0x000fea0003800000 */
.L_x_506:
        /* <DEDUP_REMOVED lines=12> */
.L_x_509:
[----:B------:R-:W-:Y:S05]  /*fff0*/  BSYNC B1 ;  /* 0x0000000000017941 */ /* 0x000fea0003800000 */
.L_x_508:
        /* <DEDUP_REMOVED lines=12> */
.L_x_511:
[----:B------:R-:W-:Y:S05]  /*100c0*/  BSYNC B1 ;  /* 0x0000000000017941 */ /* 0x000fea0003800000 */
.L_x_510:
        /* <DEDUP_REMOVED lines=9> */
.L_x_513:
[----:B------:R-:W-:Y:S05]  /*10160*/  BSYNC B1 ;  /* 0x0000000000017941 */ /* 0x000fea0003800000 */
.L_x_512:
        /* <DEDUP_REMOVED lines=9> */
.L_x_515:
[----:B------:R-:W-:Y:S05]  /*10200*/  BSYNC B1 ;  /* 0x0000000000017941 */ /* 0x000fea0003800000 */
.L_x_514:
        /* <DEDUP_REMOVED lines=12> */
.L_x_517:
[----:B------:R-:W-:Y:S05]  /*102d0*/  BSYNC B1 ;  /* 0x0000000000017941 */ /* 0x000fea0003800000 */
.L_x_516:
        /* <DEDUP_REMOVED lines=12> */
.L_x_519:
[----:B------:R-:W-:Y:S05]  /*103a0*/  BSYNC B1 ;  /* 0x0000000000017941 */ /* 0x000fea0003800000 */
.L_x_518:
        /* <DEDUP_REMOVED lines=9> */
.L_x_521:
[----:B------:R-:W-:Y:S05]  /*10440*/  BSYNC B1 ;  /* 0x0000000000017941 */ /* 0x000fea0003800000 */
.L_x_520:
        /* <DEDUP_REMOVED lines=9> */
.L_x_523:
[----:B------:R-:W-:Y:S05]  /*104e0*/  BSYNC B1 ;  /* 0x0000000000017941 */ /* 0x000fea0003800000 */
.L_x_522:
        /* <DEDUP_REMOVED lines=12> */
.L_x_525:
[----:B------:R-:W-:Y:S05]  /*105b0*/  BSYNC B1 ;  /* 0x0000000000017941 */ /* 0x000fea0003800000 */
.L_x_524:
        /* <DEDUP_REMOVED lines=12> */
.L_x_527:
[----:B------:R-:W-:Y:S05]  /*10680*/  BSYNC B1 ;  /* 0x0000000000017941 */ /* 0x000fea0003800000 */
.L_x_526:
        /* <DEDUP_REMOVED lines=9> */
.L_x_529:
[----:B------:R-:W-:Y:S05]  /*10720*/  BSYNC B1 ;  /* 0x0000000000017941 */ /* 0x000fea0003800000 */
.L_x_528:
        /* <DEDUP_REMOVED lines=9> */
.L_x_531:
[----:B------:R-:W-:Y:S05]  /*107c0*/  BSYNC B1 ;  /* 0x0000000000017941 */ /* 0x000fea0003800000 */
.L_x_530:
        /* <DEDUP_REMOVED lines=12> */
.L_x_533:
[----:B------:R-:W-:Y:S05]  /*10890*/  BSYNC B1 ;  /* 0x0000000000017941 */ /* 0x000fea0003800000 */
.L_x_532:
        /* <DEDUP_REMOVED lines=12> */
.L_x_535:
[----:B------:R-:W-:Y:S05]  /*10960*/  BSYNC B1 ;  /* 0x0000000000017941 */ /* 0x000fea0003800000 */
.L_x_534:
        /* <DEDUP_REMOVED lines=9> */
.L_x_537:
[----:B------:R-:W-:Y:S05]  /*10a00*/  BSYNC B1 ;  /* 0x0000000000017941 */ /* 0x000fea0003800000 */
.L_x_536:
        /* <DEDUP_REMOVED lines=9> */
.L_x_539:
[----:B------:R-:W-:Y:S05]  /*10aa0*/  BSYNC B1 ;  /* 0x0000000000017941 */ /* 0x000fea0003800000 */
.L_x_538:
[----:B-----5:R-:W-:Y:S01]  /*10ab0*/  HADD2.F32 R5, -RZ, R3.H0_H0 ;  /* 0x20000003ff057230 */ /* 0x020fe20000004100 */
[----:B------:R-:W-:Y:S01]  /*10ac0*/  ISETP.GT.AND P1, PT, R0, 0xf9, P1 ;  /* 0x000000f90000780c */ /* 0x000fe20000f24270 */
[----:B0-----:R-:W-:Y:S01]  /*10ad0*/  @P2 IMAD.MOV.U32 R4, RZ, RZ, R160 ;  /* 0x000000ffff042224 */ /* 0x001fe200078e00a0 */
[----:B------:R-:W-:Y:S02]  /*10ae0*/  BSSY B1, `(.L_x_540) ;  /* 0x0000009000017945 */ /* 0x000fe40003800000 */
[----:B------:R-:W-:-:S04]  /*10af0*/  FMUL R5, R5, R16 ;  /* 0x0000001005057220 */ /* 0x000fc80000400000 */
[----:B------:R-:W-:-:S05]  /*10b00*/  FFMA R5, R150, R2, R5 ;  /* 0x0000000296057223 */ /* 0x000fca0000000005 */
[----:B------:R-:W-:-:S04]  /*10b10*/  F2FP.F16.F32.PACK_AB R5, RZ, R5 ;  /* 0x00000005ff05723e */ /* 0x000fc800000000ff */
[----:B-1--4-:R-:W-:Y:S01]  /*10b20*/  PRMT R6, R5, 0x7610, R6 ;  /* 0x0000761005067816 */ /* 0x012fe20000000006 */
[----:B------:R-:W-:-:S05]  /*10b30*/  @P2 IMAD.MOV.U32 R5, RZ, RZ, R161 ;  /* 0x000000ffff052224 */ /* 0x000fca00078e00a1 */
[----:B------:R0:W-:Y:S01]  /*10b40*/  @P2 STG.E.U16 desc[UR36][R4.64+0x1f0], R6 ;  /* 0x0001f00604002986 */ /* 0x0001e2000c101524 */
[----:B------:R-:W-:Y:S05]  /*10b50*/  @!P1 BRA `(.L_x_541) ;  /* 0x0000000000049947 */ /* 0x000fea0003800000 */
[----:B------:R1:W5:Y:S02]  /*10b60*/  LDG.E.LTC128B.U16 R3, desc[UR36][R12.64+0x1f2] ;  /* 0x0001f2240c037981 */ /* 0x000364000c1e1520 */
.L_x_541:
[----:B------:R-:W-:Y:S05]  /*10b70*/  BSYNC B1 ;  /* 0x0000000000017941 */ /* 0x000fea0003800000 */
.L_x_540:
[----:B------:R-:W-:Y:S05]  /*10b80*/  @!P1 BRA `(.L_x_542) ;  /* 0x0000004c00b09947 */ /* 0x000fea0003800000 */
[----:B-----5:R-:W-:-:S05]  /*10b90*/  HADD2.F32 R3, -RZ, R3.H0_H0 ;  /* 0x20000003ff037230 */ /* 0x020fca0000004100 */
[----:B------:R-:W-:-:S04]  /*10ba0*/  FMUL R0, R3, R16 ;  /* 0x0000001003007220 */ /* 0x000fc80000400000 */
[----:B------:R-:W-:-:S05]  /*10bb0*/  FFMA R0, R151, R2, R0 ;  /* 0x0000000297007223 */ /* 0x000fca0000000000 */
[----:B------:R-:W-:-:S05]  /*10bc0*/  F2FP.F16.F32.PACK_AB R0, RZ, R0 ;  /* 0x00000000ff00723e */ /* 0x000fca00000000ff */
[----:B------:R4:W-:Y:S01]  /*10bd0*/  STG.E.U16 desc[UR36][R160.64+0x1f2], R0 ;  /* 0x0001f200a0007986 */ /* 0x0009e2000c101524 */
[----:B------:R-:W-:Y:S05]  /*10be0*/  BRA `(.L_x_542) ;  /* 0x0000004c00987947 */ /* 0x000fea0003800000 */
.L_x_35:
[----:B------:R-:W2:Y:S01]  /*10bf0*/  LDL.LU R3, [R1] ;  /* 0x0000000001037983 */ /* 0x000ea20000300800 */
[----:B------:R-:W-:-:S03]  /*10c00*/  ULDC.64 UR4, c[0x0][0x5c0] ;  /* 0x0001700000047ab9 */ /* 0x000fc60000000a00 */
[----:B------:R-:W3:Y:S04]  /*10c10*/  LDL.LU R9, [R1+0x60] ;  /* 0x0000600001097983 */ /* 0x000ee80000300800 */
[----:B------:R-:W4:Y:S04]  /*10c20*/  LDL.LU R11, [R1+0x8c] ;  /* 0x00008c00010b7983 */ /* 0x000f280000300800 */
[----:B------:R-:W5:Y:S04]  /*10c30*/  LDL.LU R12, [R1+0x90] ;  /* 0x00009000010c7983 */ /* 0x000f680000300800 */
        /* <DEDUP_REMOVED lines=74> */
[----:B------:R-:W5:Y:S01]  /*110e0*/  LDL.LU R161, [R1+0x1cc] ;  /* 0x0001cc0001a17983 */ /* 0x000f620000300800 */
[----:B--2---:R-:W-:-:S03]  /*110f0*/  FMUL R3, R3, R2 ;  /* 0x0000000203037220 */ /* 0x004fc60000400000 */
[----:B------:R-:W2:Y:S01]  /*11100*/  LDL.LU R160, [R1+0x1d0] ;  /* 0x0001d00001a07983 */ /* 0x000ea20000300800 */
[----:B------:R-:W-:-:S03]  /*11110*/  LEA R4, P0, R6, UR4, 0x1 ;  /* 0x0000000406047c11 */ /* 0x000fc6000f8008ff */
[----:B------:R-:W2:Y:S04]  /*11120*/  LDL.LU R159, [R1+0x1d4] ;  /* 0x0001d400019f7983 */ /* 0x000ea80000300800 */
[----:B------:R-:W2:Y:S04]  /*11130*/  LDL.LU R158, [R1+0x1d8] ;  /* 0x0001d800019e7983 */ /* 0x000ea80000300800 */
[----:B------:R-:W2:Y:S04]  /*11140*/  LDL.LU R157, [R1+0x1dc] ;  /* 0x0001dc00019d7983 */ /* 0x000ea80000300800 */
[----:B------:R-:W2:Y:S01]  /*11150*/  LDL.LU R156, [R1+0x1e0] ;  /* 0x0001e000019c7983 */ /* 0x000ea20000300800 */
[----:B------:R-:W-:-:S03]  /*11160*/  LEA.HI.X R5, R6, UR5, R10, 0x1, P0 ;  /* 0x0000000506057c11 */ /* 0x000fc600080f0c0a */
[----:B------:R-:W2:Y:S01]  /*11170*/  LDL.LU R155, [R1+0x1e4] ;  /* 0x0001e400019b7983 */ /* 0x000ea20000300800 */
[----:B------:R-:W-:-:S03]  /*11180*/  F2FP.F16.F32.PACK_AB R3, RZ, R3 ;  /* 0x00000003ff03723e */ /* 0x000fc600000000ff */
[----:B------:R-:W2:Y:S04]  /*11190*/  LDL.LU R154, [R1+0x1e8] ;  /* 0x0001e800019a7983 */ /* 0x000ea80000300800 */
[----:B------:R-:W2:Y:S04]  /*111a0*/  LDL.LU R23, [R1+0x1ec] ;  /* 0x0001ec0001177983 */ /* 0x000ea80000300800 */
[----:B------:R-:W2:Y:S04]  /*111b0*/  LDL.LU R22, [R1+0x1f0] ;  /* 0x0001f00001167983 */ /* 0x000ea80000300800 */
[----:B------:R-:W2:Y:S04]  /*111c0*/  LDL.LU R21, [R1+0x1f4] ;  /* 0x0001f40001157983 */ /* 0x000ea80000300800 */
[----:B------:R-:W2:Y:S04]  /*111d0*/  LDL.LU R20, [R1+0x1f8] ;  /* 0x0001f80001147983 */ /* 0x000ea80000300800 */
[----:B------:R-:W2:Y:S04]  /*111e0*/  LDL.LU R19, [R1+0x1fc] ;  /* 0x0001fc0001137983 */ /* 0x000ea80000300800 */
[----:B------:R-:W3:Y:S04]  /*111f0*/  LDL.LU R7, [R1+0x8] ;  /* 0x0000080001077983 */ /* 0x000ee80000300800 */
[----:B------:R-:W4:Y:S04]  /*11200*/  LDL.LU R6, [R1+0xc] ;  /* 0x00000c0001067983 */ /* 0x000f280000300800 */
[----:B------:R0:W-:Y:S04]  /*11210*/  @P1 STG.E.U16 desc[UR36][R4.64], R3 ;  /* 0x0000000304001986 */ /* 0x0001e8000c101524 */
[----:B0-----:R-:W5:Y:S01]  /*11220*/  LDL.LU R3, [R1+0x4] ;  /* 0x0000040001037983 */ /* 0x001f620000300800 */
[----:B------:R-:W-:Y:S01]  /*11230*/  ISETP.GT.AND P0, PT, R0, 0x1, P3 ;  /* 0x000000010000780c */ /* 0x000fe20001f04270 */
[----:B------:R-:W-:Y:S01]  /*11240*/  USHF.L.U32 UR5, UR8, 0x4, URZ ;  /* 0x0000000408057899 */ /* 0x000fe2000800063f */
[----:B------:R-:W-:Y:S01]  /*11250*/  ISETP.GT.AND P2, PT, R153, 0x8, PT ;  /* 0x000000089900780c */ /* 0x000fe20003f44270 */
[----:B------:R-:W-:Y:S01]  /*11260*/  USHF.L.U64.HI UR4, UR8, 0x4, UR9 ;  /* 0x0000000408047899 */ /* 0x000fe20008010209 */
[----:B---3--:R-:W-:-:S05]  /*11270*/  FMUL R7, R7, R2 ;  /* 0x0000000207077220 */ /* 0x008fca0000400000 */
[----:B------:R-:W-:-:S04]  /*11280*/  F2FP.F16.F32.PACK_AB R7, RZ, R7 ;  /* 0x00000007ff07723e */ /* 0x000fc800000000ff */
[----:B------:R-:W-:Y:S01]  /*11290*/  PRMT R8, R7, 0x7610, R8 ;  /* 0x0000761007087816 */ /* 0x000fe20000000008 */
[----:B-----5:R-:W-:-:S05]  /*112a0*/  FMUL R3, R3, R2 ;  /* 0x0000000203037220 */ /* 0x020fca0000400000 */
[----:B------:R-:W-:-:S05]  /*112b0*/  F2FP.F16.F32.PACK_AB R3, RZ, R3 ;  /* 0x00000003ff03723e */ /* 0x000fca00000000ff */
[----:B------:R4:W-:Y:S01]  /*112c0*/  @P0 STG.E.U16 desc[UR36][R4.64+0x2], R3 ;  /* 0x0000020304000986 */ /* 0x0009e2000c101524 */
[----:B------:R-:W-:Y:S01]  /*112d0*/  ISETP.GT.AND P0, PT, R0, RZ, P2 ;  /* 0x000000ff0000720c */ /* 0x000fe20001704270 */
[----:B----4-:R-:W-:Y:S01]  /*112e0*/  FMUL R3, R6, R2 ;  /* 0x0000000206037220 */ /* 0x010fe20000400000 */
[----:B------:R-:W-:-:S04]  /*112f0*/  IADD3 R6, P1, R4, UR5, RZ ;  /* 0x0000000504067c10 */ /* 0x000fc8000ff3e0ff */
[----:B------:R-:W-:Y:S02]  /*11300*/  IADD3.X R7, R5, UR4, RZ, P1, !PT ;  /* 0x0000000405077c10 */ /* 0x000fe40008ffe4ff */
[----:B------:R-:W-:-:S05]  /*11310*/  F2FP.F16.F32.PACK_AB R3, RZ, R3 ;  /* 0x00000003ff03723e */ /* 0x000fca00000000ff */
[----:B------:R0:W-:Y:S01]  /*11320*/  @P0 STG.E.U16 desc[UR36][R6.64], R8 ;  /* 0x0000000806000986 */ /* 0x0001e2000c101524 */
[----:B------:R-:W-:-:S03]  /*11330*/  ISETP.GT.AND P0, PT, R0, 0x1, P2 ;  /* 0x000000010000780c */ /* 0x000fc60001704270 */
[----:B0-----:R-:W3:Y:S10]  /*11340*/  LDL.LU R8, [R1+0x50] ;  /* 0x0000500001087983 */ /* 0x001ef40000300800 */
[----:B------:R0:W-:Y:S04]  /*11350*/  @P0 STG.E.U16 desc[UR36][R6.64+0x2], R3 ;  /* 0x0000020306000986 */ /* 0x0001e8000c101524 */
[----:B0-----:R-:W4:Y:S01]  /*11360*/  LDL.LU R3, [R1+0x10] ;  /* 0x0000100001037983 */ /* 0x001f220000300800 */
[----:B------:R-:W-:Y:S01]  /*11370*/  ISETP.GT.AND P0, PT, R0, 0x8, P3 ;  /* 0x000000080000780c */ /* 0x000fe20001f04270 */
[----:B----4-:R-:W-:-:S05]  /*11380*/  FMUL R3, R3, R2 ;  /* 0x0000000203037220 */ /* 0x010fca0000400000 */
[----:B------:R-:W-:-:S07]  /*11390*/  F2FP.F16.F32.PACK_AB R3, RZ, R3 ;  /* 0x00000003ff03723e */ /* 0x000fce00000000ff */
        /* <DEDUP_REMOVED lines=73> */
[----:B---3--:R-:W-:-:S05]  /*11830*/  FMUL R8, R8, R2 ;  /* 0x0000000208087220 */ /* 0x008fca0000400000 */
[----:B------:R-:W-:Y:S01]  /*11840*/  F2FP.F16.F32.PACK_AB R8, RZ, R8 ;  /* 0x00000008ff08723e */ /* 0x000fe200000000ff */
[----:B----4-:R-:W-:-:S05]  /*11850*/  FMUL R3, R3, R2 ;  /* 0x0000000203037220 */ /* 0x010fca0000400000 */
[----:B------:R-:W-:-:S05]  /*11860*/  F2FP.F16.F32.PACK_AB R3, RZ, R3 ;  /* 0x00000003ff03723e */ /* 0x000fca00000000ff */
[----:B------:R0:W-:Y:S01]  /*11870*/  @P0 STG.E.U16 desc[UR36][R6.64+0x42], R3 ;  /* 0x0000420306000986 */ /* 0x0001e2000c101524 */
[----:B------:R-:W-:-:S03]  /*11880*/  ISETP.GT.AND P0, PT, R0, 0x28, P3 ;  /* 0x000000280000780c */ /* 0x000fc60001f04270 */
[----:B0-----:R-:W3:Y:S01]  /*11890*/  LDL.LU R3, [R1+0x54] ;  /* 0x0000540001037983 */ /* 0x001ee20000300800 */
[----:B------:R-:W-:-:S09]  /*118a0*/  ISETP.GT.AND P1, PT, R0, 0x29, P3 ;  /* 0x000000290000780c */ /* 0x000fd20001f24270 */
[----:B------:R0:W-:Y:S04]  /*118b0*/  @P0 STG.E.U16 desc[UR36][R4.64+0x50], R8 ;  /* 0x0000500804000986 */ /* 0x0001e8000c101524 */
[----:B0-----:R-:W4:Y:S01]  /*118c0*/  LDL.LU R8, [R1+0x58] ;  /* 0x0000580001087983 */ /* 0x001f220000300800 */
[----:B---3--:R-:W-:-:S05]  /*118d0*/  FMUL R3, R3, R2 ;  /* 0x0000000203037220 */ /* 0x008fca0000400000 */
[----:B------:R-:W-:-:S05]  /*118e0*/  F2FP.F16.F32.PACK_AB R3, RZ, R3 ;  /* 0x00000003ff03723e */ /* 0x000fca00000000ff */
[----:B------:R0:W-:Y:S01]  /*118f0*/  @P1 STG.E.U16 desc[UR36][R4.64+0x52], R3 ;  /* 0x0000520304001986 */ /* 0x0001e2000c101524 */
[----:B----4-:R-:W-:-:S05]  /*11900*/  FMUL R8, R8, R2 ;  /* 0x0000000208087220 */ /* 0x010fca0000400000 */
[----:B------:R-:W-:Y:S01]  /*11910*/  F2FP.F16.F32.PACK_AB R8, RZ, R8 ;  /* 0x00000008ff08723e */ /* 0x000fe200000000ff */
[----:B0-----:R-:W3:Y:S03]  /*11920*/  LDL.LU R3, [R1+0x5c] ;  /* 0x00005c0001037983 */ /* 0x001ee60000300800 */
[----:B------:R-:W-:Y:S02]  /*11930*/  PRMT R10, R8, 0x7610, R10 ;  /* 0x00007610080a7816 */ /* 0x000fe4000000000a */
[----:B------:R-:W4:Y:S01]  /*11940*/  LDL.LU R8, [R1+0x64] ;  /* 0x0000640001087983 */ /* 0x000f220000300800 */
[C---:B------:R-:W-:Y:S02]  /*11950*/  ISETP.GT.AND P1, PT, R0.reuse, 0x28, P2 ;  /* 0x000000280000780c */ /* 0x040fe40001724270 */
[C---:B------:R-:W-:Y:S02]  /*11960*/  ISETP.GT.AND P4, PT, R0.reuse, 0x29, P2 ;  /* 0x000000290000780c */ /* 0x040fe40001784270 */
[C---:B------:R-:W-:Y:S01]  /*11970*/  ISETP.GT.AND P5, PT, R0.reuse, 0x30, P3 ;  /* 0x000000300000780c */ /* 0x040fe20001fa4270 */
[----:B------:R-:W-:Y:S01]  /*11980*/  FMUL R9, R9, R2 ;  /* 0x0000000209097220 */ /* 0x000fe20000400000 */
[----:B------:R-:W-:-:S04]  /*11990*/  ISETP.GT.AND P0, PT, R0, 0x31, P3 ;  /* 0x000000310000780c */ /* 0x000fc80001f04270 */
[----:B------:R-:W-:-:S03]  /*119a0*/  F2FP.F16.F32.PACK_AB R9, RZ, R9 ;  /* 0x00000009ff09723e */ /* 0x000fc600000000ff */
[----:B------:R0:W-:Y:S04]  /*119b0*/  @P1 STG.E.U16 desc[UR36][R6.64+0x50], R10 ;  /* 0x0000500a06001986 */ /* 0x0001e8000c101524 */
[----:B0-----:R-:W5:Y:S01]  /*119c0*/  LDL.LU R10, [R1+0x74] ;  /* 0x00007400010a7983 */ /* 0x001f620000300800 */
[----:B---3--:R-:W-:-:S05]  /*119d0*/  FMUL R3, R3, R2 ;  /* 0x0000000203037220 */ /* 0x008fca0000400000 */
[----:B------:R-:W-:Y:S01]  /*119e0*/  F2FP.F16.F32.PACK_AB R3, RZ, R3 ;  /* 0x00000003ff03723e */ /* 0x000fe200000000ff */
[----:B----4-:R-:W-:-:S04]  /*119f0*/  FMUL R8, R8, R2 ;  /* 0x0000000208087220 */ /* 0x010fc80000400000 */
[----:B------:R0:W-:Y:S04]  /*11a00*/  @P4 STG.E.U16 desc[UR36][R6.64+0x52], R3 ;  /* 0x0000520306004986 */ /* 0x0001e8000c101524 */
[----:B------:R1:W-:Y:S01]  /*11a10*/  @P5 STG.E.U16 desc[UR36][R4.64+0x60], R9 ;  /* 0x0000600904005986 */ /* 0x0003e2000c101524 */
[----:B0-----:R-:W-:-:S03]  /*11a20*/  F2FP.F16.F32.PACK_AB R3, RZ, R8 ;  /* 0x00000008ff03723e */ /* 0x001fc600000000ff */
[----:B------:R-:W3:Y:S01]  /*11a30*/  LDL.LU R8, [R1+0x68] ;  /* 0x0000680001087983 */ /* 0x000ee20000300800 */
[----:B-1----:R-:W-:-:S03]  /*11a40*/  PRMT R9, R3, 0x7610, R9 ;  /* 0x0000761003097816 */ /* 0x002fc60000000009 */
[----:B------:R-:W4:Y:S04]  /*11a50*/  LDL.LU R3, [R1+0x6c] ;  /* 0x00006c0001037983 */ /* 0x000f280000300800 */
[----:B------:R0:W-:Y:S04]  /*11a60*/  @P0 STG.E.U16 desc[UR36][R4.64+0x62], R9 ;  /* 0x0000620904000986 */ /* 0x0001e8000c101524 */
[----:B0-----:R-:W2:Y:S01]  /*11a70*/  LDL.LU R9, [R1+0x70] ;  /* 0x0000700001097983 */ /* 0x001ea20000300800 */
[----:B------:R-:W-:Y:S01]  /*11a80*/  ISETP.GT.AND P1, PT, R0, 0x30, P2 ;  /* 0x000000300000780c */ /* 0x000fe20001724270 */
[----:B---3--:R-:W-:-:S05]  /*11a90*/  FMUL R8, R8, R2 ;  /* 0x0000000208087220 */ /* 0x008fca0000400000 */
[----:B------:R-:W-:-:S07]  /*11aa0*/  F2FP.F16.F32.PACK_AB R8, RZ, R8 ;  /* 0x00000008ff08723e */ /* 0x000fce00000000ff */
[----:B------:R0:W-:Y:S01]  /*11ab0*/  @P1 STG.E.U16 desc[UR36][R6.64+0x60], R8 ;  /* 0x0000600806001986 */ /* 0x0001e2000c101524 */
[----:B--2---:R-:W-:-:S05]  /*11ac0*/  FMUL R9, R9, R2 ;  /* 0x0000000209097220 */ /* 0x004fca0000400000 */
[----:B0-----:R-:W-:-:S04]  /*11ad0*/  F2FP.F16.F32.PACK_AB R8, RZ, R9 ;  /* 0x00000009ff08723e */ /* 0x001fc800000000ff */
[----:B------:R-:W-:Y:S02]  /*11ae0*/  PRMT R9, R8, 0x7610, R9 ;  /* 0x0000761008097816 */ /* 0x000fe40000000009 */
[----:B------:R-:W2:Y:S01]  /*11af0*/  LDL.LU R8, [R1+0x78] ;  /* 0x0000780001087983 */ /* 0x000ea20000300800 */
[C---:B------:R-:W-:Y:S01]  /*11b00*/  ISETP.GT.AND P4, PT, R0.reuse, 0x31, P2 ;  /* 0x000000310000780c */ /* 0x040fe20001784270 */
[-C--:B----4-:R-:W-:Y:S01]  /*11b10*/  FMUL R3, R3, R2.reuse ;  /* 0x0000000203037220 */ /* 0x090fe20000400000 */
[----:B------:R-:W-:Y:S01]  /*11b20*/  ISETP.GT.AND P5, PT, R0, 0x38, P3 ;  /* 0x000000380000780c */ /* 0x000fe20001fa4270 */
[----:B-----5:R-:W-:-:S03]  /*11b30*/  FMUL R10, R10, R2 ;  /* 0x000000020a0a7220 */ /* 0x020fc60000400000 */
[----:B------:R-:W-:Y:S02]  /*11b40*/  F2FP.F16.F32.PACK_AB R3, RZ, R3 ;  /* 0x00000003ff03723e */ /* 0x000fe400000000ff */
[----:B------:R-:W-:-:S05]  /*11b50*/  ISETP.GT.AND P6, PT, R0, 0x39, P3 ;  /* 0x000000390000780c */ /* 0x000fca0001fc4270 */
[----:B------:R0:W-:Y:S04]  /*11b60*/  @P4 STG.E.U16 desc[UR36][R6.64+0x62], R3 ;  /* 0x0000620306004986 */ /* 0x0001e8000c101524 */
[----:B------:R1:W-:Y:S01]  /*11b70*/  @P5 STG.E.U16 desc[UR36][R4.64+0x70], R9 ;  /* 0x0000700904005986 */ /* 0x0003e2000c101524 */
[----:B0-----:R-:W-:-:S04]  /*11b80*/  F2FP.F16.F32.PACK_AB R3, RZ, R10 ;  /* 0x0000000aff03723e */ /* 0x001fc800000000ff */
[----:B------:R-:W-:Y:S01]  /*11b90*/  PRMT R10, R3, 0x7610, R10 ;  /* 0x00007610030a7816 */ /* 0x000fe2000000000a */
[----:B-1----:R-:W3:Y:S04]  /*11ba0*/  LDL.LU R9, [R1+0x80] ;  /* 0x0000800001097983 */ /* 0x002ee80000300800 */
[----:B------:R0:W-:Y:S01]  /*11bb0*/  @P6 STG.E.U16 desc[UR36][R4.64+0x72], R10 ;  /* 0x0000720a04006986 */ /* 0x0001e2000c101524 */
[----:B--2---:R-:W-:-:S05]  /*11bc0*/  FMUL R8, R8, R2 ;  /* 0x0000000208087220 */ /* 0x004fca0000400000 */
[----:B------:R-:W-:Y:S02]  /*11bd0*/  F2FP.F16.F32.PACK_AB R3, RZ, R8 ;  /* 0x00000008ff03723e */ /* 0x000fe400000000ff */
[----:B------:R-:W2:Y:S02]  /*11be0*/  LDL.LU R8, [R1+0x7c] ;  /* 0x00007c0001087983 */ /* 0x000ea40000300800 */
[----:B0-----:R-:W-:Y:S02]  /*11bf0*/  PRMT R10, R3, 0x7610, R10 ;  /* 0x00007610030a7816 */ /* 0x001fe4000000000a */
[----:B------:R-:W4:Y:S01]  /*11c00*/  LDL.LU R3, [R1+0x84] ;  /* 0x0000840001037983 */ /* 0x000f220000300800 */
[C---:B------:R-:W-:Y:S02]  /*11c10*/  ISETP.GT.AND P0, PT, R0.reuse, 0x38, P2 ;  /* 0x000000380000780c */ /* 0x040fe40001704270 */
[C---:B------:R-:W-:Y:S02]  /*11c20*/  ISETP.GT.AND P1, PT, R0.reuse, 0x39, P2 ;  /* 0x000000390000780c */ /* 0x040fe40001724270 */
[----:B------:R-:W-:-:S02]  /*11c30*/  ISETP.GT.AND P4, PT, R0, 0x40, P3 ;  /* 0x000000400000780c */ /* 0x000fc40001f84270 */
[----:B------:R-:W-:-:S07]  /*11c40*/  ISETP.GT.AND P5, PT, R0, 0x41, P3 ;  /* 0x000000410000780c */ /* 0x000fce0001fa4270 */
[----:B------:R0:W-:Y:S01]  /*11c50*/  @P0 STG.E.U16 desc[UR36][R6.64+0x70], R10 ;  /* 0x0000700a06000986 */ /* 0x0001e2000c101524 */
[----:B---3--:R-:W-:-:S05]  /*11c60*/  FMUL R9, R9, R2 ;  /* 0x0000000209097220 */ /* 0x008fca0000400000 */
[----:B------:R-:W-:Y:S01]  /*11c70*/  F2FP.F16.F32.PACK_AB R9, RZ, R9 ;  /* 0x00000009ff09723e */ /* 0x000fe200000000ff */
[-C--:B--2---:R-:W-:Y:S01]  /*11c80*/  FMUL R8, R8, R2.reuse ;  /* 0x0000000208087220 */ /* 0x084fe20000400000 */
[----:B----4-:R-:W-:-:S04]  /*11c90*/  FMUL R3, R3, R2 ;  /* 0x0000000203037220 */ /* 0x010fc80000400000 */
[----:B------:R-:W-:-:S04]  /*11ca0*/  F2FP.F16.F32.PACK_AB R8, RZ, R8 ;  /* 0x00000008ff08723e */ /* 0x000fc800000000ff */
[----:B0-----:R-:W-:Y:S02]  /*11cb0*/  PRMT R10, R8, 0x7610, R10 ;  /* 0x00007610080a7816 */ /* 0x001fe4000000000a */
[----:B------:R-:W-:Y:S01]  /*11cc0*/  F2FP.F16.F32.PACK_AB R3, RZ, R3 ;  /* 0x00000003ff03723e */ /* 0x000fe200000000ff */
[----:B------:R-:W2:Y:S04]  /*11cd0*/  LDL.LU R8, [R1+0x88] ;  /* 0x0000880001087983 */ /* 0x000ea80000300800 */
[----:B------:R-:W-:Y:S04]  /*11ce0*/  @P1 STG.E.U16 desc[UR36][R6.64+0x72], R10 ;  /* 0x0000720a06001986 */ /* 0x000fe8000c101524 */
[----:B------:R0:W-:Y:S04]  /*11cf0*/  @P4 STG.E.U16 desc[UR36][R4.64+0x80], R9 ;  /* 0x0000800904004986 */ /* 0x0001e8000c101524 */
[----:B------:R1:W-:Y:S04]  /*11d00*/  @P5 STG.E.U16 desc[UR36][R4.64+0x82], R3 ;  /* 0x0000820304005986 */ /* 0x0003e8000c101524 */
[----:B0-----:R-:W3:Y:S04]  /*11d10*/  LDL.LU R9, [R1+0x94] ;  /* 0x0000940001097983 */ /* 0x001ee80000300800 */
[----:B-1----:R-:W4:Y:S01]  /*11d20*/  LDL.LU R3, [R1+0x98] ;  /* 0x0000980001037983 */ /* 0x002f220000300800 */
[----:B------:R-:W-:Y:S01]  /*11d30*/  ISETP.GT.AND P0, PT, R0, 0x40, P2 ;  /* 0x000000400000780c */ /* 0x000fe20001704270 */
[----:B--2---:R-:W-:-:S05]  /*11d40*/  FMUL R8, R8, R2 ;  /* 0x0000000208087220 */ /* 0x004fca0000400000 */
[----:B------:R-:W-:-:S07]  /*11d50*/  F2FP.F16.F32.PACK_AB R8, RZ, R8 ;  /* 0x00000008ff08723e */ /* 0x000fce00000000ff */
[----:B------:R0:W-:Y:S01]  /*11d60*/  @P0 STG.E.U16 desc[UR36][R6.64+0x80], R8 ;  /* 0x0000800806000986 */ /* 0x0001e2000c101524 */
[----:B----4-:R-:W-:-:S05]  /*11d70*/  FMUL R3, R3, R2 ;  /* 0x0000000203037220 */ /* 0x010fca0000400000 */
[----:B0-----:R-:W-:Y:S02]  /*11d80*/  F2FP.F16.F32.PACK_AB R8, RZ, R3 ;  /* 0x00000003ff08723e */ /* 0x001fe400000000ff */
[----:B------:R-:W2:Y:S02]  /*11d90*/  LDL.LU R3, [R1+0x9c] ;  /* 0x00009c0001037983 */ /* 0x000ea40000300800 */
[----:B------:R-:W-:Y:S02]  /*11da0*/  PRMT R13, R8, 0x7610, R13 ;  /* 0x00007610080d7816 */ /* 0x000fe4000000000d */
[----:B------:R-:W4:Y:S01]  /*11db0*/  LDL.LU R8, [R1+0xa0] ;  /* 0x0000a00001087983 */ /* 0x000f220000300800 */
[C---:B------:R-:W-:Y:S01]  /*11dc0*/  ISETP.GT.AND P1, PT, R0.reuse, 0x41, P2 ;  /* 0x000000410000780c */ /* 0x040fe20001724270 */
[-C--:B---3--:R-:W-:Y:S01]  /*11dd0*/  FMUL R9, R9, R2.reuse ;  /* 0x0000000209097220 */ /* 0x088fe20000400000 */
[-C--:B------:R-:W-:Y:S01]  /*11de0*/  FMUL R11, R11, R2.reuse ;  /* 0x000000020b0b7220 */ /* 0x080fe20000400000 */
[----:B------:R-:W-:Y:S01]  /*11df0*/  ISETP.GT.AND P4, PT, R0, 0x48, P3 ;  /* 0x000000480000780c */ /* 0x000fe20001f84270 */
[----:B------:R-:W-:-:S02]  /*11e00*/  FMUL R12, R12, R2 ;  /* 0x000000020c0c7220 */ /* 0x000fc40000400000 */
[----:B------:R-:W-:Y:S02]  /*11e10*/  F2FP.F16.F32.PACK_AB R9, RZ, R9 ;  /* 0x00000009ff09723e */ /* 0x000fe400000000ff */
[----:B------:R-:W-:Y:S02]  /*11e20*/  F2FP.F16.F32.PACK_AB R11, RZ, R11 ;  /* 0x0000000bff0b723e */ /* 0x000fe400000000ff */
[----:B------:R-:W-:Y:S02]  /*11e30*/  F2FP.F16.F32.PACK_AB R10, RZ, R12 ;  /* 0x0000000cff0a723e */ /* 0x000fe400000000ff */
[----:B------:R-:W-:Y:S02]  /*11e40*/  PRMT R12, R9, 0x7610, R12 ;  /* 0x00007610090c7816 */ /* 0x000fe4000000000c */
[C---:B------:R-:W-:Y:S01]  /*11e50*/  ISETP.GT.AND P5, PT, R0.reuse, 0x49, P3 ;  /* 0x000000490000780c */ /* 0x040fe20001fa4270 */
[----:B------:R-:W-:Y:S01]  /*11e60*/  @P1 STG.E.U16 desc[UR36][R6.64+0x82], R11 ;  /* 0x0000820b06001986 */ /* 0x000fe2000c101524 */
[----:B------:R-:W-:-:S02]  /*11e70*/  ISETP.GT.AND P0, PT, R0, 0x48, P2 ;  /* 0x000000480000780c */ /* 0x000fc40001704270 */
[C---:B------:R-:W-:Y:S01]  /*11e80*/  ISETP.GT.AND P1, PT, R0.reuse, 0x49, P2 ;  /* 0x000000490000780c */ /* 0x040fe20001724270 */
[----:B------:R0:W-:Y:S01]  /*11e90*/  @P4 STG.E.U16 desc[UR36][R4.64+0x90], R10 ;  /* 0x0000900a04004986 */ /* 0x0001e2000c101524 */
[----:B------:R-:W-:-:S07]  /*11ea0*/  ISETP.GT.AND P4, PT, R0, 0x50, P3 ;  /* 0x000000500000780c */ /* 0x000fce0001f84270 */
[----:B------:R1:W-:Y:S01]  /*11eb0*/  @P5 STG.E.U16 desc[UR36][R4.64+0x92], R12 ;  /* 0x0000920c04005986 */ /* 0x0003e2000c101524 */
[----:B------:R-:W-:-:S03]  /*11ec0*/  ISETP.GT.AND P5, PT, R0, 0x51, P3 ;  /* 0x000000510000780c */ /* 0x000fc60001fa4270 */
[----:B------:R3:W-:Y:S01]  /*11ed0*/  @P0 STG.E.U16 desc[UR36][R6.64+0x90], R13 ;  /* 0x0000900d06000986 */ /* 0x0007e2000c101524 */
[C---:B------:R-:W-:Y:S02]  /*11ee0*/  ISETP.GT.AND P0, PT, R0.reuse, 0x51, P2 ;  /* 0x000000510000780c */ /* 0x040fe40001704270 */
[----:B------:R-:W-:Y:S01]  /*11ef0*/  ISETP.GT.AND P6, PT, R0, 0x71, P3 ;  /* 0x000000710000780c */ /* 0x000fe20001fc4270 */
[----:B--2---:R-:W-:-:S05]  /*11f00*/  FMUL R3, R3, R2 ;  /* 0x0000000203037220 */ /* 0x004fca0000400000 */
[----:B------:R-:W-:Y:S01]  /*11f10*/  F2FP.F16.F32.PACK_AB R9, RZ, R3 ;  /* 0x00000003ff09723e */ /* 0x000fe200000000ff */
[-C--:B----4-:R-:W-:Y:S01]  /*11f20*/  FMUL R3, R8, R2.reuse ;  /* 0x0000000208037220 */ /* 0x090fe20000400000 */
[----:B------:R-:W-:-:S04]  /*11f30*/  FMUL R8, R235, R2 ;  /* 0x00000002eb087220 */ /* 0x000fc80000400000 */
[----:B------:R-:W-:Y:S02]  /*11f40*/  F2FP.F16.F32.PACK_AB R3, RZ, R3 ;  /* 0x00000003ff03723e */ /* 0x000fe400000000ff */
[----:B0-----:R-:W-:Y:S02]  /*11f50*/  PRMT R10, R9, 0x7610, R10 ;  /* 0x00007610090a7816 */ /* 0x001fe4000000000a */
[----:B------:R-:W-:Y:S01]  /*11f60*/  PRMT R11, R3, 0x7610, R11 ;  /* 0x00007610030b7816 */ /* 0x000fe2000000000b */
[----:B------:R-:W-:Y:S01]  /*11f70*/  FMUL R3, R233, R2 ;  /* 0x00000002e9037220 */ /* 0x000fe20000400000 */
[----:B------:R-:W-:Y:S01]  /*11f80*/  F2FP.F16.F32.PACK_AB R8, RZ, R8 ;  /* 0x00000008ff08723e */ /* 0x000fe200000000ff */
[----:B------:R-:W-:Y:S01]  /*11f90*/  FMUL R9, R234, R2 ;  /* 0x00000002ea097220 */ /* 0x000fe20000400000 */
[----:B------:R0:W-:Y:S02]  /*11fa0*/  @P1 STG.E.U16 desc[UR36][R6.64+0x92], R10 ;  /* 0x0000920a06001986 */ /* 0x0001e4000c101524 */
[----:B-1----:R-:W-:-:S02]  /*11fb0*/  PRMT R12, R8, 0x7610, R12 ;  /* 0x00007610080c7816 */ /* 0x002fc4000000000c */
[----:B------:R-:W-:Y:S01]  /*11fc0*/  F2FP.F16.F32.PACK_AB R8, RZ, R3 ;  /* 0x00000003ff08723e */ /* 0x000fe200000000ff */
[-C--:B------:R-:W-:Y:S01]  /*11fd0*/  FMUL R3, R232, R2.reuse ;  /* 0x00000002e8037220 */ /* 0x080fe20000400000 */
[C---:B------:R-:W-:Y:S02]  /*11fe0*/  ISETP.GT.AND P1, PT, R0.reuse, 0x50, P2 ;  /* 0x000000500000780c */ /* 0x040fe40001724270 */
[----:B------:R-:W-:Y:S01]  /*11ff0*/  F2FP.F16.F32.PACK_AB R9, RZ, R9 ;  /* 0x00000009ff09723e */ /* 0x000fe200000000ff */
[----:B------:R1:W-:Y:S01]  /*12000*/  @P4 STG.E.U16 desc[UR36][R4.64+0xa0], R11 ;  /* 0x0000a00b04004986 */ /* 0x0003e2000c101524 */
[----:B------:R-:W-:Y:S02]  /*12010*/  ISETP.GT.AND P4, PT, R0, 0x58, P3 ;  /* 0x000000580000780c */ /* 0x000fe40001f84270 */
[----:B---3--:R-:W-:Y:S02]  /*12020*/  PRMT R13, R9, 0x7610, R13 ;  /* 0x00007610090d7816 */ /* 0x008fe4000000000d */
[----:B------:R-:W-:Y:S01]  /*12030*/  F2FP.F16.F32.PACK_AB R9, RZ, R3 ;  /* 0x00000003ff09723e */ /* 0x000fe200000000ff */
[-C--:B------:R-:W-:Y:S01]  /*12040*/  FMUL R3, R230, R2.reuse ;  /* 0x00000002e6037220 */ /* 0x080fe20000400000 */
[----:B------:R-:W-:Y:S01]  /*12050*/  PRMT R14, R8, 0x7610, R14 ;  /* 0x00007610080e7816 */ /* 0x000fe2000000000e */
[----:B------:R-:W-:Y:S01]  /*12060*/  FMUL R8, R231, R2 ;  /* 0x00000002e7087220 */ /* 0x000fe20000400000 */
[----:B------:R2:W-:Y:S01]  /*12070*/  @P5 STG.E.U16 desc[UR36][R4.64+0xa2], R12 ;  /* 0x0000a20c04005986 */ /* 0x0005e2000c101524 */
[----:B------:R-:W-:-:S02]  /*12080*/  ISETP.GT.AND P5, PT, R0, 0x59, P3 ;  /* 0x000000590000780c */ /* 0x000fc40001fa4270 */
[----:B------:R-:W-:Y:S01]  /*12090*/  F2FP.F16.F32.PACK_AB R3, RZ, R3 ;  /* 0x00000003ff03723e */ /* 0x000fe200000000ff */
[----:B------:R-:W-:Y:S01]  /*120a0*/  @P1 STG.E.U16 desc[UR36][R6.64+0xa0], R13 ;  /* 0x0000a00d06001986 */ /* 0x000fe2000c101524 */
[----:B0-----:R-:W-:Y:S01]  /*120b0*/  F2FP.F16.F32.PACK_AB R10, RZ, R8 ;  /* 0x00000008ff0a723e */ /* 0x001fe200000000ff */
[-C--:B------:R-:W-:Y:S01]  /*120c0*/  FMUL R8, R229, R2.reuse ;  /* 0x00000002e5087220 */ /* 0x080fe20000400000 */
[----:B-1----:R-:W-:Y:S01]  /*120d0*/  PRMT R11, R3, 0x7610, R11 ;  /* 0x00007610030b7816 */ /* 0x002fe2000000000b */
[----:B------:R-:W-:Y:S01]  /*120e0*/  @P0 STG.E.U16 desc[UR36][R6.64+0xa2], R14 ;  /* 0x0000a20e06000986 */ /* 0x000fe2000c101524 */
[----:B------:R-:W-:Y:S01]  /*120f0*/  ISETP.GT.AND P0, PT, R0, 0x58, P2 ;  /* 0x000000580000780c */ /* 0x000fe20001704270 */
[----:B------:R-:W-:Y:S01]  /*12100*/  FMUL R3, R228, R2 ;  /* 0x00000002e4037220 */ /* 0x000fe20000400000 */
[C---:B------:R-:W-:Y:S01]  /*12110*/  ISETP.GT.AND P1, PT, R0.reuse, 0x59, P2 ;  /* 0x000000590000780c */ /* 0x040fe20001724270 */
[----:B------:R0:W-:Y:S01]  /*12120*/  @P4 STG.E.U16 desc[UR36][R4.64+0xb0], R9 ;  /* 0x0000b00904004986 */ /* 0x0001e2000c101524 */
[----:B------:R-:W-:-:S02]  /*12130*/  ISETP.GT.AND P4, PT, R0, 0x60, P3 ;  /* 0x000000600000780c */ /* 0x000fc40001f84270 */
[----:B------:R-:W-:Y:S01]  /*12140*/  F2FP.F16.F32.PACK_AB R8, RZ, R8 ;  /* 0x00000008ff08723e */ /* 0x000fe200000000ff */
[----:B------:R1:W-:Y:S03]  /*12150*/  @P5 STG.E.U16 desc[UR36][R4.64+0xb2], R10 ;  /* 0x0000b20a04005986 */ /* 0x0003e6000c101524 */
[----:B--2---:R-:W-:Y:S02]  /*12160*/  PRMT R12, R8, 0x7610, R12 ;  /* 0x00007610080c7816 */ /* 0x004fe4000000000c */
[----:B0-----:R-:W-:Y:S01]  /*12170*/  F2FP.F16.F32.PACK_AB R9, RZ, R3 ;  /* 0x00000003ff09723e */ /* 0x001fe200000000ff */
[-C--:B------:R-:W-:Y:S01]  /*12180*/  FMUL R3, R227, R2.reuse ;  /* 0x00000002e3037220 */ /* 0x080fe20000400000 */
[-C--:B------:R-:W-:Y:S02]  /*12190*/  FMUL R8, R226, R2.reuse ;  /* 0x00000002e2087220 */ /* 0x080fe40000400000 */
[----:B-1----:R-:W-:Y:S01]  /*121a0*/  PRMT R10, R9, 0x7610, R10 ;  /* 0x00007610090a7816 */ /* 0x002fe2000000000a */
[----:B------:R0:W-:Y:S01]  /*121b0*/  @P0 STG.E.U16 desc[UR36][R6.64+0xb0], R11 ;  /* 0x0000b00b06000986 */ /* 0x0001e2000c101524 */
[----:B------:R-:W-:Y:S01]  /*121c0*/  F2FP.F16.F32.PACK_AB R3, RZ, R3 ;  /* 0x00000003ff03723e */ /* 0x000fe200000000ff */
[----:B------:R-:W-:Y:S01]  /*121d0*/  FMUL R9, R225, R2 ;  /* 0x00000002e1097220 */ /* 0x000fe20000400000 */
[C---:B------:R-:W-:Y:S01]  /*121e0*/  ISETP.GT.AND P5, PT, R0.reuse, 0x61, P3 ;  /* 0x000000610000780c */ /* 0x040fe20001fa4270 */
[----:B------:R1:W-:Y:S01]  /*121f0*/  @P1 STG.E.U16 desc[UR36][R6.64+0xb2], R12 ;  /* 0x0000b20c06001986 */ /* 0x0003e2000c101524 */
[----:B------:R-:W-:-:S03]  /*12200*/  ISETP.GT.AND P1, PT, R0, 0x60, P2 ;  /* 0x000000600000780c */ /* 0x000fc60001724270 */
[----:B------:R-:W-:Y:S01]  /*12210*/  @P4 STG.E.U16 desc[UR36][R4.64+0xc0], R10 ;  /* 0x0000c00a04004986 */ /* 0x000fe2000c101524 */
[----:B------:R-:W-:Y:S02]  /*12220*/  ISETP.GT.AND P4, PT, R0, 0x61, P2 ;  /* 0x000000610000780c */ /* 0x000fe40001784270 */
[----:B------:R-:W-:Y:S02]  /*12230*/  F2FP.F16.F32.PACK_AB R8, RZ, R8 ;  /* 0x00000008ff08723e */ /* 0x000fe400000000ff */
[----:B0-----:R-:W-:Y:S01]  /*12240*/  PRMT R11, R3, 0x7610, R11 ;  /* 0x00007610030b7816 */ /* 0x001fe2000000000b */
[-C--:B------:R-:W-:Y:S01]  /*12250*/  FMUL R3, R224, R2.reuse ;  /* 0x00000002e0037220 */ /* 0x080fe20000400000 */
[----:B------:R-:W-:Y:S02]  /*12260*/  F2FP.F16.F32.PACK_AB R9, RZ, R9 ;  /* 0x00000009ff09723e */ /* 0x000fe400000000ff */
[----:B-1----:R-:W-:Y:S02]  /*12270*/  PRMT R12, R8, 0x7610, R12 ;  /* 0x00007610080c7816 */ /* 0x002fe4000000000c */
[----:B------:R-:W-:Y:S01]  /*12280*/  F2FP.F16.F32.PACK_AB R8, RZ, R3 ;  /* 0x00000003ff08723e */ /* 0x000fe200000000ff */
[----:B------:R-:W-:Y:S01]  /*12290*/  FMUL R3, R223, R2 ;  /* 0x00000002df037220 */ /* 0x000fe20000400000 */
[----:B------:R-:W-:Y:S01]  /*122a0*/  PRMT R13, R9, 0x7610, R13 ;  /* 0x00007610090d7816 */ /* 0x000fe2000000000d */
[----:B------:R0:W-:Y:S01]  /*122b0*/  @P5 STG.E.U16 desc[UR36][R4.64+0xc2], R11 ;  /* 0x0000c20b04005986 */ /* 0x0001e2000c101524 */
[----:B------:R-:W-:-:S02]  /*122c0*/  ISETP.GT.AND P0, PT, R0, 0x68, P3 ;  /* 0x000000680000780c */ /* 0x000fc40001f04270 */
[----:B------:R-:W-:Y:S01]  /*122d0*/  F2FP.F16.F32.PACK_AB R9, RZ, R3 ;  /* 0x00000003ff09723e */ /* 0x000fe200000000ff */
[----:B------:R1:W-:Y:S01]  /*122e0*/  @P1 STG.E.U16 desc[UR36][R6.64+0xc0], R12 ;  /* 0x0000c00c06001986 */ /* 0x0003e2000c101524 */
[----:B------:R-:W-:-:S03]  /*122f0*/  FMUL R3, R221, R2 ;  /* 0x00000002dd037220 */ /* 0x000fc60000400000 */
[----:B------:R-:W-:Y:S01]  /*12300*/  @P4 STG.E.U16 desc[UR36][R6.64+0xc2], R13 ;  /* 0x0000c20d06004986 */ /* 0x000fe2000c101524 */
[----:B------:R-:W-:Y:S02]  /*12310*/  ISETP.GT.AND P4, PT, R0, 0x69, P3 ;  /* 0x000000690000780c */ /* 0x000fe40001f84270 */
[----:B------:R-:W-:Y:S01]  /*12320*/  PRMT R14, R8, 0x7610, R14 ;  /* 0x00007610080e7816 */ /* 0x000fe2000000000e */
[-C--:B------:R-:W-:Y:S01]  /*12330*/  FMUL R8, R222, R2.reuse ;  /* 0x00000002de087220 */ /* 0x080fe20000400000 */
[----:B------:R-:W-:Y:S02]  /*12340*/  F2FP.F16.F32.PACK_AB R3, RZ, R3 ;  /* 0x00000003ff03723e */ /* 0x000fe400000000ff */
[----:B------:R-:W-:Y:S01]  /*12350*/  ISETP.GT.AND P1, PT, R0, 0x68, P2 ;  /* 0x000000680000780c */ /* 0x000fe20001724270 */
[----:B------:R-:W-:Y:S01]  /*12360*/  @P0 STG.E.U16 desc[UR36][R4.64+0xd0], R14 ;  /* 0x0000d00e04000986 */ /* 0x000fe2000c101524 */
[----:B0-----:R-:W-:Y:S01]  /*12370*/  PRMT R11, R3, 0x7610, R11 ;  /* 0x00007610030b7816 */ /* 0x001fe2000000000b */
[----:B------:R-:W-:Y:S01]  /*12380*/  FMUL R3, R219, R2 ;  /* 0x00000002db037220 */ /* 0x000fe20000400000 */
[----:B------:R-:W-:Y:S01]  /*12390*/  F2FP.F16.F32.PACK_AB R10, RZ, R8 ;  /* 0x00000008ff0a723e */ /* 0x000fe200000000ff */
[----:B------:R-:W-:Y:S01]  /*123a0*/  FMUL R8, R220, R2 ;  /* 0x00000002dc087220 */ /* 0x000fe20000400000 */
[C---:B------:R-:W-:Y:S01]  /*123b0*/  ISETP.GT.AND P0, PT, R0.reuse, 0x69, P2 ;  /* 0x000000690000780c */ /* 0x040fe20001704270 */
[----:B------:R0:W-:Y:S01]  /*123c0*/  @P4 STG.E.U16 desc[UR36][R4.64+0xd2], R9 ;  /* 0x0000d20904004986 */ /* 0x0001e2000c101524 */
[----:B------:R-:W-:-:S02]  /*123d0*/  ISETP.GT.AND P5, PT, R0, 0x70, P3 ;  /* 0x000000700000780c */ /* 0x000fc40001fa4270 */
[----:B------:R-:W-:-:S04]  /*123e0*/  F2FP.F16.F32.PACK_AB R8, RZ, R8 ;  /* 0x00000008ff08723e */ /* 0x000fc800000000ff */
[----:B-1----:R-:W-:Y:S02]  /*123f0*/  PRMT R12, R8, 0x7610, R12 ;  /* 0x00007610080c7816 */ /* 0x002fe4000000000c */
[----:B0-----:R-:W-:Y:S01]  /*12400*/  F2FP.F16.F32.PACK_AB R9, RZ, R3 ;  /* 0x00000003ff09723e */ /* 0x001fe200000000ff */
[-C--:B------:R-:W-:Y:S01]  /*12410*/  FMUL R3, R218, R2.reuse ;  /* 0x00000002da037220 */ /* 0x080fe20000400000 */
[----:B------:R-:W-:Y:S01]  /*12420*/  FMUL R8, R217, R2 ;  /* 0x00000002d9087220 */ /* 0x000fe20000400000 */
[----:B------:R0:W-:Y:S03]  /*12430*/  @P1 STG.E.U16 desc[UR36][R6.64+0xd0], R10 ;  /* 0x0000d00a06001986 */ /* 0x0001e6000c101524 */
[----:B------:R-:W-:Y:S01]  /*12440*/  F2FP.F16.F32.PACK_AB R3, RZ, R3 ;  /* 0x00000003ff03723e */ /* 0x000fe200000000ff */
[----:B------:R1:W-:Y:S01]  /*12450*/  @P0 STG.E.U16 desc[UR36][R6.64+0xd2], R11 ;  /* 0x0000d20b06000986 */ /* 0x0003e2000c101524 */
[----:B------:R-:W-:-:S02]  /*12460*/  ISETP.GT.AND P1, PT, R0, 0x70, P2 ;  /* 0x000000700000780c */ /* 0x000fc40001724270 */
[----:B------:R-:W-:Y:S01]  /*12470*/  F2FP.F16.F32.PACK_AB R8, RZ, R8 ;  /* 0x00000008ff08723e */ /* 0x000fe200000000ff */
[----:B------:R2:W-:Y:S01]  /*12480*/  @P5 STG.E.U16 desc[UR36][R4.64+0xe0], R12 ;  /* 0x0000e00c04005986 */ /* 0x0005e2000c101524 */
[----:B0-----:R-:W-:Y:S01]  /*12490*/  PRMT R10, R9, 0x7610, R10 ;  /* 0x00007610090a7816 */ /* 0x001fe2000000000a */
[-C--:B------:R-:W-:Y:S01]  /*124a0*/  FMUL R9, R216, R2.reuse ;  /* 0x00000002d8097220 */ /* 0x080fe20000400000 */
[----:B-1----:R-:W-:Y:S01]  /*124b0*/  PRMT R11, R3, 0x7610, R11 ;  /* 0x00007610030b7816 */ /* 0x002fe2000000000b */
[----:B------:R-:W-:-:S03]  /*124c0*/  FMUL R3, R215, R2 ;  /* 0x00000002d7037220 */ /* 0x000fc60000400000 */
[----:B------:R-:W-:Y:S02]  /*124d0*/  F2FP.F16.F32.PACK_AB R9, RZ, R9 ;  /* 0x00000009ff09723e */ /* 0x000fe400000000ff */
[----:B--2---:R-:W-:Y:S02]  /*124e0*/  PRMT R12, R8, 0x7610, R12 ;  /* 0x00007610080c7816 */ /* 0x004fe4000000000c */
[----:B------:R-:W-:Y:S01]  /*124f0*/  F2FP.F16.F32.PACK_AB R8, RZ, R3 ;  /* 0x00000003ff08723e */ /* 0x000fe200000000ff */
[----:B------:R-:W-:Y:S01]  /*12500*/  FMUL R3, R214, R2 ;  /* 0x00000002d6037220 */ /* 0x000fe20000400000 */
[C---:B------:R-:W-:Y:S02]  /*12510*/  ISETP.GT.AND P4, PT, R0.reuse, 0x71, P2 ;  /* 0x000000710000780c */ /* 0x040fe40001784270 */
[----:B------:R-:W-:Y:S01]  /*12520*/  ISETP.GT.AND P5, PT, R0, 0x78, P3 ;  /* 0x000000780000780c */ /* 0x000fe20001fa4270 */
[----:B------:R0:W-:Y:S01]  /*12530*/  @P6 STG.E.U16 desc[UR36][R4.64+0xe2], R10 ;  /* 0x0000e20a04006986 */ /* 0x0001e2000c101524 */
[----:B------:R-:W-:-:S02]  /*12540*/  PRMT R13, R9, 0x7610, R13 ;  /* 0x00007610090d7816 */ /* 0x000fc4000000000d */
[----:B------:R-:W-:Y:S01]  /*12550*/  F2FP.F16.F32.PACK_AB R9, RZ, R3 ;  /* 0x00000003ff09723e */ /* 0x000fe200000000ff */
[----:B------:R1:W-:Y:S01]  /*12560*/  @P1 STG.E.U16 desc[UR36][R6.64+0xe0], R11 ;  /* 0x0000e00b06001986 */ /* 0x0003e2000c101524 */
[----:B------:R-:W-:Y:S01]  /*12570*/  ISETP.GT.AND P0, PT, R0, 0x79, P3 ;  /* 0x000000790000780c */ /* 0x000fe20001f04270 */
[-C--:B------:R-:W-:Y:S01]  /*12580*/  FMUL R3, R212, R2.reuse ;  /* 0x00000002d4037220 */ /* 0x080fe20000400000 */
[----:B------:R-:W-:Y:S02]  /*12590*/  ISETP.GT.AND P1, PT, R0, 0x78, P2 ;  /* 0x000000780000780c */ /* 0x000fe40001724270 */
[----:B------:R-:W-:Y:S01]  /*125a0*/  PRMT R14, R8, 0x7610, R14 ;  /* 0x00007610080e7816 */ /* 0x000fe2000000000e */
[----:B------:R-:W-:Y:S01]  /*125b0*/  FMUL R8, R213, R2 ;  /* 0x00000002d5087220 */ /* 0x000fe20000400000 */
[----:B------:R-:W-:Y:S01]  /*125c0*/  F2FP.F16.F32.PACK_AB R3, RZ, R3 ;  /* 0x00000003ff03723e */ /* 0x000fe200000000ff */
[----:B------:R2:W-:Y:S01]  /*125d0*/  @P4 STG.E.U16 desc[UR36][R6.64+0xe2], R12 ;  /* 0x0000e20c06004986 */ /* 0x0005e2000c101524 */
[----:B------:R-:W-:-:S02]  /*125e0*/  ISETP.GT.AND P4, PT, R0, 0x79, P2 ;  /* 0x000000790000780c */ /* 0x000fc40001784270 */
[----:B0-----:R-:W-:Y:S01]  /*125f0*/  F2FP.F16.F32.PACK_AB R10, RZ, R8 ;  /* 0x00000008ff0a723e */ /* 0x001fe200000000ff */
[----:B------:R-:W-:Y:S01]  /*12600*/  @P5 STG.E.U16 desc[UR36][R4.64+0xf0], R13 ;  /* 0x0000f00d04005986 */ /* 0x000fe2000c101524 */
[----:B-1----:R-:W-:Y:S01]  /*12610*/  PRMT R11, R3, 0x7610, R11 ;  /* 0x00007610030b7816 */ /* 0x002fe2000000000b */
[-C--:B------:R-:W-:Y:S01]  /*12620*/  FMUL R3, R210, R2.reuse ;  /* 0x00000002d2037220 */ /* 0x080fe20000400000 */
[----:B------:R-:W-:Y:S01]  /*12630*/  FMUL R8, R211, R2 ;  /* 0x00000002d3087220 */ /* 0x000fe20000400000 */
[C---:B------:R-:W-:Y:S01]  /*12640*/  ISETP.GT.AND P5, PT, R0.reuse, 0x80, P3 ;  /* 0x000000800000780c */ /* 0x040fe20001fa4270 */
[----:B------:R-:W-:Y:S01]  /*12650*/  @P0 STG.E.U16 desc[UR36][R4.64+0xf2], R14 ;  /* 0x0000f20e04000986 */ /* 0x000fe2000c101524 */
[----:B------:R-:W-:-:S03]  /*12660*/  ISETP.GT.AND P6, PT, R0, 0x81, P3 ;  /* 0x000000810000780c */ /* 0x000fc60001fc4270 */
[----:B------:R0:W-:Y:S01]  /*12670*/  @P1 STG.E.U16 desc[UR36][R6.64+0xf0], R9 ;  /* 0x0000f00906001986 */ /* 0x0001e2000c101524 */
[----:B------:R-:W-:-:S04]  /*12680*/  F2FP.F16.F32.PACK_AB R8, RZ, R8 ;  /* 0x00000008ff08723e */ /* 0x000fc800000000ff */
[----:B--2---:R-:W-:Y:S01]  /*12690*/  PRMT R12, R8, 0x7610, R12 ;  /* 0x00007610080c7816 */ /* 0x004fe2000000000c */
[-C--:B------:R-:W-:Y:S01]  /*126a0*/  FMUL R8, R208, R2.reuse ;  /* 0x00000002d0087220 */ /* 0x080fe20000400000 */
[----:B0-----:R-:W-:Y:S01]  /*126b0*/  F2FP.F16.F32.PACK_AB R9, RZ, R3 ;  /* 0x00000003ff09723e */ /* 0x001fe200000000ff */
[----:B------:R-:W-:Y:S01]  /*126c0*/  FMUL R3, R209, R2 ;  /* 0x00000002d1037220 */ /* 0x000fe20000400000 */
[----:B------:R0:W-:Y:S01]  /*126d0*/  @P4 STG.E.U16 desc[UR36][R6.64+0xf2], R10 ;  /* 0x0000f20a06004986 */ /* 0x0001e2000c101524 */
[----:B------:R-:W-:-:S03]  /*126e0*/  ISETP.GT.AND P0, PT, R0, 0x80, P2 ;  /* 0x000000800000780c */ /* 0x000fc60001704270 */
[----:B------:R-:W-:Y:S01]  /*126f0*/  F2FP.F16.F32.PACK_AB R3, RZ, R3 ;  /* 0x00000003ff03723e */ /* 0x000fe200000000ff */
[----:B------:R1:W-:Y:S01]  /*12700*/  @P5 STG.E.U16 desc[UR36][R4.64+0x100], R11 ;  /* 0x0001000b04005986 */ /* 0x0003e2000c101524 */
[----:B------:R-:W-:Y:S02]  /*12710*/  ISETP.GT.AND P1, PT, R0, 0x81, P2 ;  /* 0x000000810000780c */ /* 0x000fe40001724270 */
[----:B------:R-:W-:Y:S01]  /*12720*/  F2FP.F16.F32.PACK_AB R8, RZ, R8 ;  /* 0x00000008ff08723e */ /* 0x000fe200000000ff */
[----:B------:R2:W-:Y:S01]  /*12730*/  @P6 STG.E.U16 desc[UR36][R4.64+0x102], R12 ;  /* 0x0001020c04006986 */ /* 0x0005e2000c101524 */
[----:B0-----:R-:W-:Y:S01]  /*12740*/  PRMT R10, R9, 0x7610, R10 ;  /* 0x00007610090a7816 */ /* 0x001fe2000000000a */
[-C--:B------:R-:W-:Y:S01]  /*12750*/  FMUL R9, R207, R2.reuse ;  /* 0x00000002cf097220 */ /* 0x080fe20000400000 */
[----:B-1----:R-:W-:Y:S01]  /*12760*/  PRMT R11, R3, 0x7610, R11 ;  /* 0x00007610030b7816 */ /* 0x002fe2000000000b */
[----:B------:R-:W-:Y:S01]  /*12770*/  FMUL R3, R206, R2 ;  /* 0x00000002ce037220 */ /* 0x000fe20000400000 */
[----:B------:R-:W-:-:S02]  /*12780*/  ISETP.GT.AND P4, PT, R0, 0x88, P3 ;  /* 0x000000880000780c */ /* 0x000fc40001f84270 */
[----:B--2---:R-:W-:Y:S02]  /*12790*/  PRMT R12, R8, 0x7610, R12 ;  /* 0x00007610080c7816 */ /* 0x004fe4000000000c */
[----:B------:R-:W-:Y:S01]  /*127a0*/  F2FP.F16.F32.PACK_AB R8, RZ, R3 ;  /* 0x00000003ff08723e */ /* 0x000fe200000000ff */
[-C--:B------:R-:W-:Y:S01]  /*127b0*/  FMUL R3, R205, R2.reuse ;  /* 0x00000002cd037220 */ /* 0x080fe20000400000 */
[----:B------:R-:W-:Y:S02]  /*127c0*/  F2FP.F16.F32.PACK_AB R9, RZ, R9 ;  /* 0x00000009ff09723e */ /* 0x000fe400000000ff */
[C---:B------:R-:W-:Y:S01]  /*127d0*/  ISETP.GT.AND P5, PT, R0.reuse, 0x89, P3 ;  /* 0x000000890000780c */ /* 0x040fe20001fa4270 */
[----:B------:R0:W-:Y:S01]  /*127e0*/  @P0 STG.E.U16 desc[UR36][R6.64+0x100], R10 ;  /* 0x0001000a06000986 */ /* 0x0001e2000c101524 */
[----:B------:R-:W-:Y:S02]  /*127f0*/  PRMT R13, R9, 0x7610, R13 ;  /* 0x00007610090d7816 */ /* 0x000fe4000000000d */
[----:B------:R-:W-:Y:S01]  /*12800*/  F2FP.F16.F32.PACK_AB R9, RZ, R3 ;  /* 0x00000003ff09723e */ /* 0x000fe200000000ff */
[----:B------:R1:W-:Y:S01]  /*12810*/  @P1 STG.E.U16 desc[UR36][R6.64+0x102], R11 ;  /* 0x0001020b06001986 */ /* 0x0003e2000c101524 */
[C---:B------:R-:W-:Y:S01]  /*12820*/  ISETP.GT.AND P0, PT, R0.reuse, 0x88, P2 ;  /* 0x000000880000780c */ /* 0x040fe20001704270 */
[----:B------:R-:W-:Y:S01]  /*12830*/  FMUL R3, R203, R2 ;  /* 0x00000002cb037220 */ /* 0x000fe20000400000 */
[----:B------:R-:W-:-:S02]  /*12840*/  ISETP.GT.AND P1, PT, R0, 0x89, P2 ;  /* 0x000000890000780c */ /* 0x000fc40001724270 */
[----:B------:R-:W-:Y:S01]  /*12850*/  PRMT R14, R8, 0x7610, R14 ;  /* 0x00007610080e7816 */ /* 0x000fe2000000000e */
[----:B------:R-:W-:Y:S01]  /*12860*/  FMUL R8, R204, R2 ;  /* 0x00000002cc087220 */ /* 0x000fe20000400000 */
[----:B------:R-:W-:Y:S01]  /*12870*/  F2FP.F16.F32.PACK_AB R3, RZ, R3 ;  /* 0x00000003ff03723e */ /* 0x000fe200000000ff */
[----:B------:R2:W-:Y:S01]  /*12880*/  @P4 STG.E.U16 desc[UR36][R4.64+0x110], R12 ;  /* 0x0001100c04004986 */ /* 0x0005e2000c101524 */
[----:B------:R-:W-:Y:S02]  /*12890*/  ISETP.GT.AND P4, PT, R0, 0x90, P3 ;  /* 0x000000900000780c */ /* 0x000fe40001f84270 */
        /* <DEDUP_REMOVED lines=9> */
[----:B------:R-:W-:Y:S02]  /*12930*/  F2FP.F16.F32.PACK_AB R8, RZ, R8 ;  /* 0x00000008ff08723e */ /* 0x000fe400000000ff */
[----:B------:R-:W-:Y:S01]  /*12940*/  ISETP.GT.AND P1, PT, R0, 0x91, P2 ;  /* 0x000000910000780c */ /* 0x000fe20001724270 */
[----:B------:R1:W-:Y:S01]  /*12950*/  @P4 STG.E.U16 desc[UR36][R4.64+0x120], R10 ;  /* 0x0001200a04004986 */ /* 0x0003e2000c101524 */
[----:B--2---:R-:W-:Y:S01]  /*12960*/  PRMT R12, R8, 0x7610, R12 ;  /* 0x00007610080c7816 */ /* 0x004fe2000000000c */
[-C--:B------:R-:W-:Y:S01]  /*12970*/  FMUL R8, R199, R2.reuse ;  /* 0x00000002c7087220 */ /* 0x080fe20000400000 */
[----:B0-----:R-:W-:Y:S01]  /*12980*/  F2FP.F16.F32.PACK_AB R9, RZ, R3 ;  /* 0x00000003ff09723e */ /* 0x001fe200000000ff */
[----:B------:R-:W-:Y:S01]  /*12990*/  FMUL R3, R200, R2 ;  /* 0x00000002c8037220 */ /* 0x000fe20000400000 */
[----:B------:R-:W-:Y:S01]  /*129a0*/  ISETP.GT.AND P4, PT, R0, 0x98, P3 ;  /* 0x000000980000780c */ /* 0x000fe20001f84270 */
[----:B------:R0:W-:Y:S03]  /*129b0*/  @P5 STG.E.U16 desc[UR36][R4.64+0x122], R11 ;  /* 0x0001220b04005986 */ /* 0x0001e6000c101524 */
[----:B------:R-:W-:-:S02]  /*129c0*/  F2FP.F16.F32.PACK_AB R3, RZ, R3 ;  /* 0x00000003ff03723e */ /* 0x000fc400000000ff */
[----:B-1----:R-:W-:Y:S01]  /*129d0*/  PRMT R10, R9, 0x7610, R10 ;  /* 0x00007610090a7816 */ /* 0x002fe2000000000a */
[----:B------:R-:W-:Y:S01]  /*129e0*/  FMUL R9, R198, R2 ;  /* 0x00000002c6097220 */ /* 0x000fe20000400000 */
[----:B------:R-:W-:Y:S01]  /*129f0*/  F2FP.F16.F32.PACK_AB R8, RZ, R8 ;  /* 0x00000008ff08723e */ /* 0x000fe200000000ff */
[----:B------:R1:W-:Y:S01]  /*12a00*/  @P0 STG.E.U16 desc[UR36][R6.64+0x120], R12 ;  /* 0x0001200c06000986 */ /* 0x0003e2000c101524 */
[----:B0-----:R-:W-:Y:S01]  /*12a10*/  PRMT R11, R3, 0x7610, R11 ;  /* 0x00007610030b7816 */ /* 0x001fe2000000000b */
[----:B------:R-:W-:Y:S01]  /*12a20*/  FMUL R3, R197, R2 ;  /* 0x00000002c5037220 */ /* 0x000fe20000400000 */
[C---:B------:R-:W-:Y:S01]  /*12a30*/  ISETP.GT.AND P5, PT, R0.reuse, 0x99, P3 ;  /* 0x000000990000780c */ /* 0x040fe20001fa4270 */
[----:B------:R0:W-:Y:S01]  /*12a40*/  @P1 STG.E.U16 desc[UR36][R6.64+0x122], R10 ;  /* 0x0001220a06001986 */ /* 0x0001e2000c101524 */
[----:B------:R-:W-:Y:S02]  /*12a50*/  ISETP.GT.AND P1, PT, R0, 0x98, P2 ;  /* 0x000000980000780c */ /* 0x000fe40001724270 */
[----:B------:R-:W-:-:S02]  /*12a60*/  F2FP.F16.F32.PACK_AB R9, RZ, R9 ;  /* 0x00000009ff09723e */ /* 0x000fc400000000ff */
[----:B-1----:R-:W-:Y:S02]  /*12a70*/  PRMT R12, R8, 0x7610, R12 ;  /* 0x00007610080c7816 */ /* 0x002fe4000000000c */
[----:B------:R-:W-:Y:S01]  /*12a80*/  F2FP.F16.F32.PACK_AB R8, RZ, R3 ;  /* 0x00000003ff08723e */ /* 0x000fe200000000ff */
[-C--:B------:R-:W-:Y:S01]  /*12a90*/  FMUL R3, R196, R2.reuse ;  /* 0x00000002c4037220 */ /* 0x080fe20000400000 */
[C---:B------:R-:W-:Y:S01]  /*12aa0*/  ISETP.GT.AND P0, PT, R0.reuse, 0x99, P2 ;  /* 0x000000990000780c */ /* 0x040fe20001704270 */
[----:B------:R1:W-:Y:S01]  /*12ab0*/  @P4 STG.E.U16 desc[UR36][R4.64+0x130], R11 ;  /* 0x0001300b04004986 */ /* 0x0003e2000c101524 */
[----:B------:R-:W-:Y:S02]  /*12ac0*/  ISETP.GT.AND P4, PT, R0, 0xa0, P3 ;  /* 0x000000a00000780c */ /* 0x000fe40001f84270 */
[----:B------:R-:W-:Y:S02]  /*12ad0*/  PRMT R13, R9, 0x7610, R13 ;  /* 0x00007610090d7816 */ /* 0x000fe4000000000d */
        /* <DEDUP_REMOVED lines=68> */
[----:B------:R-:W-:Y:S02]  /*12f20*/  ISETP.GT.AND P1, PT, R0, 0xb8, P2 ;  /* 0x000000b80000780c */ /* 0x000fe40001724270 */
[----:B------:R-:W-:Y:S02]  /*12f30*/  F2FP.F16.F32.PACK_AB R8, RZ, R8 ;  /* 0x00000008ff08723e */ /* 0x000fe400000000ff */
[----:B0-----:R-:W-:Y:S01]  /*12f40*/  PRMT R10, R9, 0x7610, R10 ;  /* 0x00007610090a7816 */ /* 0x001fe2000000000a */
[-C--:B------:R-:W-:Y:S01]  /*12f50*/  FMUL R9, R180, R2.reuse ;  /* 0x00000002b4097220 */ /* 0x080fe20000400000 */
[----:B-1----:R-:W-:Y:S01]  /*12f60*/  PRMT R11, R3, 0x7610, R11 ;  /* 0x00007610030b7816 */ /* 0x002fe2000000000b */
[----:B------:R-:W-:Y:S01]  /*12f70*/  FMUL R3, R179, R2 ;  /* 0x00000002b3037220 */ /* 0x000fe20000400000 */
[----:B------:R0:W-:Y:S02]  /*12f80*/  @P5 STG.E.U16 desc[UR36][R4.64+0x170], R12 ;  /* 0x0001700c04005986 */ /* 0x0001e4000c101524 */
[----:B------:R-:W-:-:S02]  /*12f90*/  F2FP.F16.F32.PACK_AB R9, RZ, R9 ;  /* 0x00000009ff09723e */ /* 0x000fc400000000ff */
[C---:B------:R-:W-:Y:S02]  /*12fa0*/  ISETP.GT.AND P4, PT, R0.reuse, 0xb9, P2 ;  /* 0x000000b90000780c */ /* 0x040fe40001784270 */
[----:B------:R-:W-:Y:S02]  /*12fb0*/  ISETP.GT.AND P5, PT, R0, 0xc0, P3 ;  /* 0x000000c00000780c */ /* 0x000fe40001fa4270 */
[----:B0-----:R-:W-:Y:S02]  /*12fc0*/  PRMT R12, R8, 0x7610, R12 ;  /* 0x00007610080c7816 */ /* 0x001fe4000000000c */
[----:B------:R-:W-:Y:S01]  /*12fd0*/  F2FP.F16.F32.PACK_AB R8, RZ, R3 ;  /* 0x00000003ff08723e */ /* 0x000fe200000000ff */
[----:B------:R-:W-:Y:S01]  /*12fe0*/  FMUL R3, R178, R2 ;  /* 0x00000002b2037220 */ /* 0x000fe20000400000 */
[----:B------:R-:W-:Y:S01]  /*12ff0*/  PRMT R13, R9, 0x7610, R13 ;  /* 0x00007610090d7816 */ /* 0x000fe2000000000d */
[----:B------:R0:W-:Y:S01]  /*13000*/  @P6 STG.E.U16 desc[UR36][R4.64+0x172], R10 ;  /* 0x0001720a04006986 */ /* 0x0001e2000c101524 */
[----:B------:R-:W-:-:S02]  /*13010*/  ISETP.GT.AND P0, PT, R0, 0xc1, P3 ;  /* 0x000000c10000780c */ /* 0x000fc40001f04270 */
[----:B------:R-:W-:Y:S01]  /*13020*/  F2FP.F16.F32.PACK_AB R9, RZ, R3 ;  /* 0x00000003ff09723e */ /* 0x000fe200000000ff */
[----:B------:R1:W-:Y:S01]  /*13030*/  @P1 STG.E.U16 desc[UR36][R6.64+0x170], R11 ;  /* 0x0001700b06001986 */ /* 0x0003e2000c101524 */
[-C--:B------:R-:W-:Y:S01]  /*13040*/  FMUL R3, R176, R2.reuse ;  /* 0x00000002b0037220 */ /* 0x080fe20000400000 */
[----:B------:R-:W-:Y:S02]  /*13050*/  ISETP.GT.AND P1, PT, R0, 0xc0, P2 ;  /* 0x000000c00000780c */ /* 0x000fe40001724270 */
        /* <DEDUP_REMOVED lines=40> */
[C---:B------:R-:W-:Y:S01]  /*132e0*/  ISETP.GT.AND P0, PT, R0.reuse, 0xd0, P2 ;  /* 0x000000d00000780c */ /* 0x040fe20001704270 */
        /* <DEDUP_REMOVED lines=11> */
[----:B------:R-:W-:Y:S01]  /*133a0*/  ISETP.GT.AND P5, PT, R0, 0xd9, P3 ;  /* 0x000000d90000780c */ /* 0x000fe20001fa4270 */
[----:B------:R-:W-:Y:S01]  /*133b0*/  FMUL R8, R166, R2 ;  /* 0x00000002a6087220 */ /* 0x000fe20000400000 */
[----:B------:R-:W-:Y:S01]  /*133c0*/  @P0 STG.E.U16 desc[UR36][R6.64+0x1a0], R14 ;  /* 0x0001a00e06000986 */ /* 0x000fe2000c101524 */
[----:B------:R-:W-:-:S03]  /*133d0*/  ISETP.GT.AND P0, PT, R0, 0xd8, P2 ;  /* 0x000000d80000780c */ /* 0x000fc60001704270 */
[----:B------:R0:W-:Y:S01]  /*133e0*/  @P1 STG.E.U16 desc[UR36][R6.64+0x1a2], R9 ;  /* 0x0001a20906001986 */ /* 0x0001e2000c101524 */
[----:B------:R-:W-:Y:S02]  /*133f0*/  F2FP.F16.F32.PACK_AB R8, RZ, R8 ;  /* 0x00000008ff08723e */ /* 0x000fe400000000ff */
[----:B------:R-:W-:Y:S02]  /*13400*/  ISETP.GT.AND P1, PT, R0, 0xd9, P2 ;  /* 0x000000d90000780c */ /* 0x000fe40001724270 */
        /* <DEDUP_REMOVED lines=16> */
[----:B------:R1:W-:Y:S01]  /*13510*/  @P1 STG.E.U16 desc[UR36][R6.64+0x1b2], R10 ;  /* 0x0001b20a06001986 */ /* 0x0003e2000c101524 */
[----:B------:R-:W-:Y:S02]  /*13520*/  ISETP.GT.AND P1, PT, R0, 0xe0, P2 ;  /* 0x000000e00000780c */ /* 0x000fe40001724270 */
[----:B0-----:R-:W-:Y:S02]  /*13530*/  PRMT R12, R8, 0x7610, R12 ;  /* 0x00007610080c7816 */ /* 0x001fe4000000000c */
[----:B------:R-:W-:Y:S01]  /*13540*/  F2FP.F16.F32.PACK_AB R8, RZ, R3 ;  /* 0x00000003ff08723e */ /* 0x000fe200000000ff */
[-C--:B------:R-:W-:Y:S01]  /*13550*/  FMUL R3, R160, R2.reuse ;  /* 0x00000002a0037220 */ /* 0x080fe20000400000 */
[----:B------:R-:W-:Y:S01]  /*13560*/  ISETP.GT.AND P0, PT, R0, 0xe1, P2 ;  /* 0x000000e10000780c */ /* 0x000fe20001704270 */
[----:B------:R0:W-:Y:S01]  /*13570*/  @P4 STG.E.U16 desc[UR36][R4.64+0x1c0], R11 ;  /* 0x0001c00b04004986 */ /* 0x0001e2000c101524 */
[----:B-1----:R-:W-:Y:S02]  /*13580*/  PRMT R10, R9, 0x7610, R10 ;  /* 0x00007610090a7816 */ /* 0x002fe4000000000a */
[----:B------:R-:W-:Y:S01]  /*13590*/  PRMT R13, R8, 0x7610, R13 ;  /* 0x00007610080d7816 */ /* 0x000fe2000000000d */
[----:B------:R-:W-:Y:S01]  /*135a0*/  @P5 STG.E.U16 desc[UR36][R4.64+0x1c2], R12 ;  /* 0x0001c20c04005986 */ /* 0x000fe2000c101524 */
[----:B------:R-:W-:Y:S01]  /*135b0*/  FMUL R8, R159, R2 ;  /* 0x000000029f087220 */ /* 0x000fe20000400000 */
[----:B------:R-:W-:-:S02]  /*135c0*/  ISETP.GT.AND P4, PT, R0, 0xe8, P3 ;  /* 0x000000e80000780c */ /* 0x000fc40001f84270 */
[----:B------:R-:W-:Y:S01]  /*135d0*/  F2FP.F16.F32.PACK_AB R9, RZ, R3 ;  /* 0x00000003ff09723e */ /* 0x000fe200000000ff */
[----:B------:R-:W-:Y:S01]  /*135e0*/  FMUL R3, R158, R2 ;  /* 0x000000029e037220 */ /* 0x000fe20000400000 */
[C---:B------:R-:W-:Y:S02]  /*135f0*/  ISETP.GT.AND P5, PT, R0.reuse, 0xe9, P3 ;  /* 0x000000e90000780c */ /* 0x040fe40001fa4270 */
[----:B------:R-:W-:Y:S02]  /*13600*/  ISETP.GT.AND P6, PT, R0, 0xe8, P2 ;  /* 0x000000e80000780c */ /* 0x000fe400017c4270 */
[----:B------:R-:W-:Y:S01]  /*13610*/  F2FP.F16.F32.PACK_AB R8, RZ, R8 ;  /* 0x00000008ff08723e */ /* 0x000fe200000000ff */
[----:B------:R1:W-:Y:S01]  /*13620*/  @P1 STG.E.U16 desc[UR36][R6.64+0x1c0], R10 ;  /* 0x0001c00a06001986 */ /* 0x0003e2000c101524 */
[----:B------:R-:W-:Y:S02]  /*13630*/  F2FP.F16.F32.PACK_AB R3, RZ, R3 ;  /* 0x00000003ff03723e */ /* 0x000fe400000000ff */
[----:B0-----:R-:W-:-:S02]  /*13640*/  PRMT R11, R8, 0x7610, R11 ;  /* 0x00007610080b7816 */ /* 0x001fc4000000000b */
[----:B------:R-:W-:Y:S01]  /*13650*/  PRMT R18, R3, 0x7610, R18 ;  /* 0x0000761003127816 */ /* 0x000fe20000000012 */
[----:B------:R0:W-:Y:S01]  /*13660*/  @P0 STG.E.U16 desc[UR36][R6.64+0x1c2], R13 ;  /* 0x0001c20d06000986 */ /* 0x0001e2000c101524 */
[----:B-1----:R-:W-:Y:S01]  /*13670*/  PRMT R10, R9, 0x7610, R10 ;  /* 0x00007610090a7816 */ /* 0x002fe2000000000a */
[----:B------:R-:W-:-:S04]  /*13680*/  FMUL R3, R157, R2 ;  /* 0x000000029d037220 */ /* 0x000fc80000400000 */
[----:B------:R-:W-:Y:S01]  /*13690*/  @P4 STG.E.U16 desc[UR36][R4.64+0x1d0], R10 ;  /* 0x0001d00a04004986 */ /* 0x000fe2000c101524 */
[----:B------:R-:W-:-:S03]  /*136a0*/  ISETP.GT.AND P4, PT, R0, 0xe9, P2 ;  /* 0x000000e90000780c */ /* 0x000fc60001784270 */
[----:B------:R1:W-:Y:S01]  /*136b0*/  @P5 STG.E.U16 desc[UR36][R4.64+0x1d2], R11 ;  /* 0x0001d20b04005986 */ /* 0x0003e2000c101524 */
[----:B------:R-:W-:-:S03]  /*136c0*/  ISETP.GT.AND P5, PT, R0, 0xf0, P3 ;  /* 0x000000f00000780c */ /* 0x000fc60001fa4270 */
[----:B------:R-:W-:Y:S01]  /*136d0*/  @P6 STG.E.U16 desc[UR36][R6.64+0x1d0], R18 ;  /* 0x0001d01206006986 */ /* 0x000fe2000c101524 */
[----:B------:R-:W-:Y:S01]  /*136e0*/  ISETP.GT.AND P6, PT, R0, 0xf1, P3 ;  /* 0x000000f10000780c */ /* 0x000fe20001fc4270 */
[-C--:B------:R-:W-:Y:S01]  /*136f0*/  FMUL R8, R156, R2.reuse ;  /* 0x000000029c087220 */ /* 0x080fe20000400000 */
[----:B------:R-:W-:Y:S01]  /*13700*/  FMUL R9, R155, R2 ;  /* 0x000000029b097220 */ /* 0x000fe20000400000 */
[----:B0-----:R-:W-:-:S03]  /*13710*/  F2FP.F16.F32.PACK_AB R13, RZ, R3 ;  /* 0x00000003ff0d723e */ /* 0x001fc600000000ff */
[----:B------:R-:W-:Y:S02]  /*13720*/  F2FP.F16.F32.PACK_AB R14, RZ, R8 ;  /* 0x00000008ff0e723e */ /* 0x000fe400000000ff */
[----:B------:R-:W-:Y:S01]  /*13730*/  F2FP.F16.F32.PACK_AB R15, RZ, R9 ;  /* 0x00000009ff0f723e */ /* 0x000fe200000000ff */
[----:B------:R-:W-:Y:S01]  /*13740*/  @P4 STG.E.U16 desc[UR36][R6.64+0x1d2], R13 ;  /* 0x0001d20d06004986 */ /* 0x000fe2000c101524 */
[----:B------:R-:W-:-:S03]  /*13750*/  ISETP.GT.AND P4, PT, R0, 0xf1, P2 ;  /* 0x000000f10000780c */ /* 0x000fc60001784270 */
[----:B------:R-:W-:Y:S04]  /*13760*/  @P5 STG.E.U16 desc[UR36][R4.64+0x1e0], R14 ;  /* 0x0001e00e04005986 */ /* 0x000fe8000c101524 */
[----:B------:R-:W-:Y:S01]  /*13770*/  @P6 STG.E.U16 desc[UR36][R4.64+0x1e2], R15 ;  /* 0x0001e20f04006986 */ /* 0x000fe2000c101524 */
[----:B------:R-:W-:Y:S01]  /*13780*/  ISETP.GT.AND P6, PT, R0, 0xf0, P2 ;  /* 0x000000f00000780c */ /* 0x000fe200017c4270 */
[-C--:B-1----:R-:W-:Y:S01]  /*13790*/  FMUL R11, R154, R2.reuse ;  /* 0x000000029a0b7220 */ /* 0x082fe20000400000 */
[----:B------:R-:W-:-:S04]  /*137a0*/  FMUL R12, R23, R2 ;  /* 0x00000002170c7220 */ /* 0x000fc80000400000 */
[----:B------:R-:W-:Y:S02]  /*137b0*/  F2FP.F16.F32.PACK_AB R11, RZ, R11 ;  /* 0x0000000bff0b723e */ /* 0x000fe400000000ff */
[----:B------:R-:W-:Y:S02]  /*137c0*/  F2FP.F16.F32.PACK_AB R12, RZ, R12 ;  /* 0x0000000cff0c723e */ /* 0x000fe400000000ff */
[C---:B------:R-:W-:Y:S02]  /*137d0*/  ISETP.GT.AND P5, PT, R0.reuse, 0xf8, P3 ;  /* 0x000000f80000780c */ /* 0x040fe40001fa4270 */
[----:B------:R-:W-:Y:S01]  /*137e0*/  ISETP.GT.AND P3, PT, R0, 0xf9, P3 ;  /* 0x000000f90000780c */ /* 0x000fe20001f64270 */
[----:B------:R-:W-:Y:S01]  /*137f0*/  @P6 STG.E.U16 desc[UR36][R6.64+0x1e0], R11 ;  /* 0x0001e00b06006986 */ /* 0x000fe2000c101524 */
[----:B------:R-:W-:-:S03]  /*13800*/  FMUL R10, R22, R2 ;  /* 0x00000002160a7220 */ /* 0x000fc60000400000 */
[----:B------:R0:W-:Y:S01]  /*13810*/  @P4 STG.E.U16 desc[UR36][R6.64+0x1e2], R12 ;  /* 0x0001e20c06004986 */ /* 0x0001e2000c101524 */
[----:B------:R-:W-:Y:S01]  /*13820*/  ISETP.GT.AND P4, PT, R0, 0xf8, P2 ;  /* 0x000000f80000780c */ /* 0x000fe20001784270 */
[-C--:B------:R-:W-:Y:S01]  /*13830*/  FMUL R9, R21, R2.reuse ;  /* 0x0000000215097220 */ /* 0x080fe20000400000 */
[-C--:B------:R-:W-:Y:S01]  /*13840*/  FMUL R8, R19, R2.reuse ;  /* 0x0000000213087220 */ /* 0x080fe20000400000 */
[----:B------:R-:W-:Y:S01]  /*13850*/  FMUL R3, R20, R2 ;  /* 0x0000000214037220 */ /* 0x000fe20000400000 */
[----:B------:R-:W-:Y:S02]  /*13860*/  F2FP.F16.F32.PACK_AB R10, RZ, R10 ;  /* 0x0000000aff0a723e */ /* 0x000fe400000000ff */
[----:B------:R-:W-:Y:S02]  /*13870*/  ISETP.GT.AND P2, PT, R0, 0xf9, P2 ;  /* 0x000000f90000780c */ /* 0x000fe40001744270 */
[----:B------:R-:W-:Y:S02]  /*13880*/  F2FP.F16.F32.PACK_AB R9, RZ, R9 ;  /* 0x00000009ff09723e */ /* 0x000fe400000000ff */
[----:B------:R-:W-:-:S02]  /*13890*/  F2FP.F16.F32.PACK_AB R8, RZ, R8 ;  /* 0x00000008ff08723e */ /* 0x000fc400000000ff */
[----:B------:R-:W-:Y:S01]  /*138a0*/  F2FP.F16.F32.PACK_AB R3, RZ, R3 ;  /* 0x00000003ff03723e */ /* 0x000fe200000000ff */
[----:B------:R-:W-:Y:S01]  /*138b0*/  @P5 STG.E.U16 desc[UR36][R4.64+0x1f0], R10 ;  /* 0x0001f00a04005986 */ /* 0x000fe2000c101524 */
[----:B0-----:R-:W-:Y:S01]  /*138c0*/  PRMT R12, R8, 0x7610, R12 ;  /* 0x00007610080c7816 */ /* 0x001fe2000000000c */
[----:B------:R-:W-:Y:S01]  /*138d0*/  @P4 IMAD.MOV.U32 R8, RZ, RZ, R6 ;  /* 0x000000ffff084224 */ /* 0x000fe200078e0006 */
[----:B------:R-:W-:Y:S01]  /*138e0*/  PRMT R11, R3, 0x7610, R11 ;  /* 0x00007610030b7816 */ /* 0x000fe2000000000b */
[----:B------:R0:W-:Y:S01]  /*138f0*/  @P3 STG.E.U16 desc[UR36][R4.64+0x1f2], R9 ;  /* 0x0001f20904003986 */ /* 0x0001e2000c101524 */
[----:B------:R-:W-:Y:S01]  /*13900*/  USHF.L.U32 UR12, UR8, 0x8, URZ ;  /* 0x00000008080c7899 */ /* 0x000fe2000800063f */
[----:B------:R-:W-:Y:S01]  /*13910*/  ISETP.GT.AND P1, PT, R153, 0x80, PT ;  /* 0x000000809900780c */ /* 0x000fe20003f24270 */
[----:B------:R-:W-:Y:S01]  /*13920*/  USHF.L.U64.HI UR11, UR8, 0x8, UR9 ;  /* 0x00000008080b7899 */ /* 0x000fe20008010209 */
[----:B0-----:R-:W-:-:S03]  /*13930*/  @P4 MOV R9, R7 ;  /* 0x0000000700094202 */ /* 0x001fc60000000f00 */
[----:B------:R-:W-:Y:S02]  /*13940*/  IMAD.U32 R3, RZ, RZ, UR12 ;  /* 0x0000000cff037e24 */ /* 0x000fe4000f8e00ff */
[----:B------:R0:W-:Y:S01]  /*13950*/  @P4 STG.E.U16 desc[UR36][R8.64+0x1f0], R11 ;  /* 0x0001f00b08004986 */ /* 0x0001e2000c101524 */
[C---:B------:R-:W-:Y:S02]  /*13960*/  ISETP.GT.AND P3, PT, R0.reuse, RZ, P1 ;  /* 0x000000ff0000720c */ /* 0x040fe40000f64270 */
[----:B------:R-:W-:Y:S01]  /*13970*/  ISETP.GT.AND P4, PT, R0, 0x1, P1 ;  /* 0x000000010000780c */ /* 0x000fe20000f84270 */
[-C--:B------:R-:W-:Y:S01]  /*13980*/  FMUL R24, R24, R2.reuse ;  /* 0x0000000218187220 */ /* 0x080fe20000400000 */
[----:B------:R-:W-:Y:S01]  /*13990*/  FMUL R25, R25, R2 ;  /* 0x0000000219197220 */ /* 0x000fe20000400000 */
[----:B0-----:R-:W-:Y:S02]  /*139a0*/  @P2 IMAD.MOV.U32 R8, RZ, RZ, R6 ;  /* 0x000000ffff082224 */ /* 0x001fe400078e0006 */
[----:B------:R-:W-:-:S02]  /*139b0*/  @P2 IMAD.MOV.U32 R9, RZ, RZ, R7 ;  /* 0x000000ffff092224 */ /* 0x000fc400078e0007 */
[----:B------:R-:W-:-:S03]  /*139c0*/  IMAD.U32 R7, RZ, RZ, UR11 ;  /* 0x0000000bff077e24 */ /* 0x000fc6000f8e00ff */
[----:B------:R0:W-:Y:S01]  /*139d0*/  @P2 STG.E.U16 desc[UR36][R8.64+0x1f2], R12 ;  /* 0x0001f20c08002986 */ /* 0x0001e2000c101524 */
[C---:B------:R-:W-:Y:S02]  /*139e0*/  IADD3 R6, P2, P6, R4.reuse, UR5, R3 ;  /* 0x0000000504067c10 */ /* 0x040fe4000fe5e003 */
[----:B------:R-:W-:Y:S02]  /*139f0*/  IADD3 R4, P5, R4, UR12, RZ ;  /* 0x0000000c04047c10 */ /* 0x000fe4000ffbe0ff */
[----:B------:R-:W-:Y:S02]  /*13a00*/  IADD3.X R7, R5, UR4, R7, P2, P6 ;  /* 0x0000000405077c10 */ /* 0x000fe400097ec407 */
[----:B------:R-:W-:Y:S02]  /*13a10*/  ISETP.GT.AND P0, PT, R153, 0x88, PT ;  /* 0x000000889900780c */ /* 0x000fe40003f04270 */
[----:B------:R-:W-:Y:S02]  /*13a20*/  F2FP.F16.F32.PACK_AB R24, RZ, R24 ;  /* 0x00000018ff18723e */ /* 0x000fe400000000ff */
[----:B------:R-:W-:-:S02]  /*13a30*/  IADD3.X R5, R5, UR11, RZ, P5, !PT ;  /* 0x0000000b05057c10 */ /* 0x000fc4000affe4ff */
[----:B------:R-:W-:Y:S02]  /*13a40*/  F2FP.F16.F32.PACK_AB R25, RZ, R25 ;  /* 0x00000019ff19723e */ /* 0x000fe400000000ff */
[C---:B------:R-:W-:Y:S01]  /*13a50*/  ISETP.GT.AND P2, PT, R0.reuse, RZ, P0 ;  /* 0x000000ff0000720c */ /* 0x040fe20000744270 */
[----:B------:R-:W-:Y:S01]  /*13a60*/  @P3 STG.E.U16 desc[UR36][R4.64], R24 ;  /* 0x0000001804003986 */ /* 0x000fe2000c101524 */
[----:B------:R-:W-:Y:S01]  /*13a70*/  ISETP.GT.AND P3, PT, R0, 0x1, P0 ;  /* 0x000000010000780c */ /* 0x000fe20000764270 */
[-C--:B------:R-:W-:Y:S02]  /*13a80*/  FMUL R26, R26, R2.reuse ;  /* 0x000000021a1a7220 */ /* 0x080fe40000400000 */
[----:B------:R-:W-:Y:S01]  /*13a90*/  @P4 STG.E.U16 desc[UR36][R4.64+0x2], R25 ;  /* 0x0000021904004986 */ /* 0x000fe2000c101524 */
[----:B------:R-:W-:Y:S01]  /*13aa0*/  ISETP.GT.AND P4, PT, R0, 0x8, P1 ;  /* 0x000000080000780c */ /* 0x000fe20000f84270 */
[-C--:B------:R-:W-:Y:S01]  /*13ab0*/  FMUL R27, R27, R2.reuse ;  /* 0x000000021b1b7220 */ /* 0x080fe20000400000 */
[----:B0-----:R-:W-:Y:S01]  /*13ac0*/  IADD3 R8, P5, R4, UR5, RZ ;  /* 0x0000000504087c10 */ /* 0x001fe2000ffbe0ff */
[----:B------:R-:W-:Y:S01]  /*13ad0*/  FMUL R28, R28, R2 ;  /* 0x000000021c1c7220 */ /* 0x000fe20000400000 */
[----:B------:R-:W-:-:S02]  /*13ae0*/  F2FP.F16.F32.PACK_AB R26, RZ, R26 ;  /* 0x0000001aff1a723e */ /* 0x000fc400000000ff */
[----:B------:R-:W-:Y:S02]  /*13af0*/  IADD3.X R9, R5, UR4, RZ, P5, !PT ;  /* 0x0000000405097c10 */ /* 0x000fe4000affe4ff */
[----:B------:R-:W-:Y:S02]  /*13b00*/  F2FP.F16.F32.PACK_AB R27, RZ, R27 ;  /* 0x0000001bff1b723e */ /* 0x000fe400000000ff */
[----:B------:R-:W-:Y:S01]  /*13b10*/  F2FP.F16.F32.PACK_AB R28, RZ, R28 ;  /* 0x0000001cff1c723e */ /* 0x000fe200000000ff */
[----:B------:R-:W-:Y:S01]  /*13b20*/  @P2 STG.E.U16 desc[UR36][R8.64], R26 ;  /* 0x0000001a08002986 */ /* 0x000fe2000c101524 */
[C---:B------:R-:W-:Y:S02]  /*13b30*/  ISETP.GT.AND P5, PT, R0.reuse, 0x9, P1 ;  /* 0x000000090000780c */ /* 0x040fe40000fa4270 */
[C---:B------:R-:W-:Y:S01]  /*13b40*/  ISETP.GT.AND P2, PT, R0.reuse, 0x8, P0 ;  /* 0x000000080000780c */ /* 0x040fe20000744270 */
[----:B------:R-:W-:Y:S01]  /*13b50*/  @P3 STG.E.U16 desc[UR36][R8.64+0x2], R27 ;  /* 0x0000021b08003986 */ /* 0x000fe2000c101524 */
[-C--:B------:R-:W-:Y:S01]  /*13b60*/  FMUL R29, R29, R2.reuse ;  /* 0x000000021d1d7220 */ /* 0x080fe20000400000 */
[----:B------:R-:W-:Y:S01]  /*13b70*/  ISETP.GT.AND P3, PT, R0, 0x9, P0 ;  /* 0x000000090000780c */ /* 0x000fe20000764270 */
[-C--:B------:R-:W-:Y:S01]  /*13b80*/  FMUL R30, R30, R2.reuse ;  /* 0x000000021e1e7220 */ /* 0x080fe20000400000 */
[----:B------:R-:W-:Y:S01]  /*13b90*/  @P4 STG.E.U16 desc[UR36][R4.64+0x10], R28 ;  /* 0x0000101c04004986 */ /* 0x000fe2000c101524 */
[----:B------:R-:W-:Y:S01]  /*13ba0*/  ISETP.GT.AND P4, PT, R0, 0x10, P1 ;  /* 0x000000100000780c */ /* 0x000fe20000f84270 */
[-C--:B------:R-:W-:Y:S01]  /*13bb0*/  FMUL R31, R31, R2.reuse ;  /* 0x000000021f1f7220 */ /* 0x080fe20000400000 */
[----:B------:R-:W-:Y:S01]  /*13bc0*/  IADD3 R10, P6, R4, UR5, RZ ;  /* 0x00000005040a7c10 */ /* 0x000fe2000ffde0ff */
[----:B------:R-:W-:Y:S01]  /*13bd0*/  FMUL R32, R32, R2 ;  /* 0x0000000220207220 */ /* 0x000fe20000400000 */
[----:B------:R-:W-:-:S02]  /*13be0*/  F2FP.F16.F32.PACK_AB R29, RZ, R29 ;  /* 0x0000001dff1d723e */ /* 0x000fc400000000ff */
[----:B------:R-:W-:Y:S02]  /*13bf0*/  F2FP.F16.F32.PACK_AB R30, RZ, R30 ;  /* 0x0000001eff1e723e */ /* 0x000fe400000000ff */
[----:B------:R-:W-:Y:S02]  /*13c00*/  IADD3.X R11, R5, UR4, RZ, P6, !PT ;  /* 0x00000004050b7c10 */ /* 0x000fe4000b7fe4ff */
[----:B------:R-:W-:Y:S01]  /*13c10*/  F2FP.F16.F32.PACK_AB R31, RZ, R31 ;  /* 0x0000001fff1f723e */ /* 0x000fe200000000ff */
[----:B------:R-:W-:Y:S01]  /*13c20*/  @P5 STG.E.U16 desc[UR36][R4.64+0x12], R29 ;  /* 0x0000121d04005986 */ /* 0x000fe2000c101524 */
[----:B------:R-:W-:Y:S02]  /*13c30*/  F2FP.F16.F32.PACK_AB R32, RZ, R32 ;  /* 0x00000020ff20723e */ /* 0x000fe400000000ff */
[C---:B------:R-:W-:Y:S01]  /*13c40*/  ISETP.GT.AND P5, PT, R0.reuse, 0x11, P1 ;  /* 0x000000110000780c */ /* 0x040fe20000fa4270 */
[----:B------:R-:W-:Y:S01]  /*13c50*/  @P2 STG.E.U16 desc[UR36][R10.64+0x10], R30 ;  /* 0x0000101e0a002986 */ /* 0x000fe2000c101524 */
[----:B------:R-:W-:Y:S01]  /*13c60*/  ISETP.GT.AND P2, PT, R0, 0x10, P0 ;  /* 0x000000100000780c */ /* 0x000fe20000744270 */
[----:B------:R-:W-:-:S02]  /*13c70*/  FMUL R33, R33, R2 ;  /* 0x0000000221217220 */ /* 0x000fc40000400000 */
[----:B------:R-:W-:Y:S01]  /*13c80*/  @P3 STG.E.U16 desc[UR36][R6.64+0x12], R31 ;  /* 0x0000121f06003986 */ /* 0x000fe2000c101524 */
[----:B------:R-:W-:Y:S01]  /*13c90*/  ISETP.GT.AND P3, PT, R0, 0x11, P0 ;  /* 0x000000110000780c */ /* 0x000fe20000764270 */
[-C--:B------:R-:W-:Y:S02]  /*13ca0*/  FMUL R34, R34, R2.reuse ;  /* 0x0000000222227220 */ /* 0x080fe40000400000 */
[----:B------:R-:W-:Y:S01]  /*13cb0*/  @P4 STG.E.U16 desc[UR36][R4.64+0x20], R32 ;  /* 0x0000202004004986 */ /* 0x000fe2000c101524 */
[----:B------:R-:W-:Y:S01]  /*13cc0*/  ISETP.GT.AND P4, PT, R0, 0x18, P1 ;  /* 0x000000180000780c */ /* 0x000fe20000f84270 */
[-C--:B------:R-:W-:Y:S01]  /*13cd0*/  FMUL R35, R35, R2.reuse ;  /* 0x0000000223237220 */ /* 0x080fe20000400000 */
[----:B------:R-:W-:Y:S01]  /*13ce0*/  FMUL R36, R36, R2 ;  /* 0x0000000224247220 */ /* 0x000fe20000400000 */
[----:B------:R-:W-:Y:S02]  /*13cf0*/  F2FP.F16.F32.PACK_AB R33, RZ, R33 ;  /* 0x00000021ff21723e */ /* 0x000fe400000000ff */
[----:B------:R-:W-:-:S02]  /*13d00*/  F2FP.F16.F32.PACK_AB R34, RZ, R34 ;  /* 0x00000022ff22723e */ /* 0x000fc400000000ff */
[----:B------:R-:W-:Y:S01]  /*13d10*/  F2FP.F16.F32.PACK_AB R35, RZ, R35 ;  /* 0x00000023ff23723e */ /* 0x000fe200000000ff */
[----:B------:R-:W-:Y:S01]  /*13d20*/  @P5 STG.E.U16 desc[UR36][R4.64+0x22], R33 ;  /* 0x0000222104005986 */ /* 0x000fe2000c101524 */
[----:B------:R-:W-:Y:S02]  /*13d30*/  F2FP.F16.F32.PACK_AB R36, RZ, R36 ;  /* 0x00000024ff24723e */ /* 0x000fe400000000ff */
[C---:B------:R-:W-:Y:S01]  /*13d40*/  ISETP.GT.AND P5, PT, R0.reuse, 0x19, P1 ;  /* 0x000000190000780c */ /* 0x040fe20000fa4270 */
[----:B------:R-:W-:Y:S01]  /*13d50*/  @P2 STG.E.U16 desc[UR36][R6.64+0x20], R34 ;  /* 0x0000202206002986 */ /* 0x000fe2000c101524 */
[C---:B------:R-:W-:Y:S01]  /*13d60*/  ISETP.GT.AND P2, PT, R0.reuse, 0x18, P0 ;  /* 0x000000180000780c */ /* 0x040fe20000744270 */
[-C--:B------:R-:W-:Y:S02]  /*13d70*/  FMUL R37, R37, R2.reuse ;  /* 0x0000000225257220 */ /* 0x080fe40000400000 */
[----:B------:R-:W-:Y:S01]  /*13d80*/  @P3 STG.E.U16 desc[UR36][R6.64+0x22], R35 ;  /* 0x0000222306003986 */ /* 0x000fe2000c101524 */
[----:B------:R-:W-:Y:S01]  /*13d90*/  ISETP.GT.AND P3, PT, R0, 0x19, P0 ;  /* 0x000000190000780c */ /* 0x000fe20000764270 */
[----:B------:R-:W-:-:S02]  /*13da0*/  FMUL R38, R38, R2 ;  /* 0x0000000226267220 */ /* 0x000fc40000400000 */
[----:B------:R-:W-:Y:S01]  /*13db0*/  @P4 STG.E.U16 desc[UR36][R4.64+0x30], R36 ;  /* 0x0000302404004986 */ /* 0x000fe2000c101524 */
[----:B------:R-:W-:Y:S01]  /*13dc0*/  ISETP.GT.AND P4, PT, R0, 0x20, P1 ;  /* 0x000000200000780c */ /* 0x000fe20000f84270 */
[-C--:B------:R-:W-:Y:S01]  /*13dd0*/  FMUL R39, R39, R2.reuse ;  /* 0x0000000227277220 */ /* 0x080fe20000400000 */
[----:B------:R-:W-:Y:S01]  /*13de0*/  FMUL R40, R40, R2 ;  /* 0x0000000228287220 */ /* 0x000fe20000400000 */
[----:B------:R-:W-:Y:S02]  /*13df0*/  F2FP.F16.F32.PACK_AB R37, RZ, R37 ;  /* 0x00000025ff25723e */ /* 0x000fe400000000ff */
[----:B------:R-:W-:Y:S02]  /*13e00*/  F2FP.F16.F32.PACK_AB R38, RZ, R38 ;  /* 0x00000026ff26723e */ /* 0x000fe400000000ff */
[----:B------:R-:W-:Y:S01]  /*13e10*/  F2FP.F16.F32.PACK_AB R39, RZ, R39 ;  /* 0x00000027ff27723e */ /* 0x000fe200000000ff */
[----:B------:R-:W-:Y:S01]  /*13e20*/  @P5 STG.E.U16 desc[UR36][R4.64+0x32], R37 ;  /* 0x0000322504005986 */ /* 0x000fe2000c101524 */
[----:B------:R-:W-:-:S02]  /*13e30*/  F2FP.F16.F32.PACK_AB R40, RZ, R40 ;  /* 0x00000028ff28723e */ /* 0x000fc400000000ff */
[C---:B------:R-:W-:Y:S01]  /*13e40*/  ISETP.GT.AND P5, PT, R0.reuse, 0x21, P1 ;  /* 0x000000210000780c */ /* 0x040fe20000fa4270 */
[----:B------:R-:W-:Y:S01]  /*13e50*/  @P2 STG.E.U16 desc[UR36][R6.64+0x30], R38 ;  /* 0x0000302606002986 */ /* 0x000fe2000c101524 */
[C---:B------:R-:W-:Y:S01]  /*13e60*/  ISETP.GT.AND P2, PT, R0.reuse, 0x20, P0 ;  /* 0x000000200000780c */ /* 0x040fe20000744270 */
[-C--:B------:R-:W-:Y:S02]  /*13e70*/  FMUL R41, R41, R2.reuse ;  /* 0x0000000229297220 */ /* 0x080fe40000400000 */
[----:B------:R-:W-:Y:S01]  /*13e80*/  @P3 STG.E.U16 desc[UR36][R6.64+0x32], R39 ;  /* 0x0000322706003986 */ /* 0x000fe2000c101524 */
[----:B------:R-:W-:Y:S01]  /*13e90*/  ISETP.GT.AND P3, PT, R0, 0x21, P0 ;  /* 0x000000210000780c */ /* 0x000fe20000764270 */
[-C--:B------:R-:W-:Y:S02]  /*13ea0*/  FMUL R42, R42, R2.reuse ;  /* 0x000000022a2a7220 */ /* 0x080fe40000400000 */
[----:B------:R-:W-:Y:S01]  /*13eb0*/  @P4 STG.E.U16 desc[UR36][R4.64+0x40], R40 ;  /* 0x0000402804004986 */ /* 0x000fe2000c101524 */
[----:B------:R-:W-:Y:S01]  /*13ec0*/  ISETP.GT.AND P4, PT, R0, 0x28, P1 ;  /* 0x000000280000780c */ /* 0x000fe20000f84270 */
[-C--:B------:R-:W-:Y:S01]  /*13ed0*/  FMUL R43, R43, R2.reuse ;  /* 0x000000022b2b7220 */ /* 0x080fe20000400000 */
[----:B------:R-:W-:Y:S01]  /*13ee0*/  FMUL R44, R44, R2 ;  /* 0x000000022c2c7220 */ /* 0x000fe20000400000 */
[----:B------:R-:W-:-:S02]  /*13ef0*/  F2FP.F16.F32.PACK_AB R41, RZ, R41 ;  /* 0x00000029ff29723e */ /* 0x000fc400000000ff */
[----:B------:R-:W-:Y:S02]  /*13f00*/  F2FP.F16.F32.PACK_AB R42, RZ, R42 ;  /* 0x0000002aff2a723e */ /* 0x000fe400000000ff */
        /* <DEDUP_REMOVED lines=357> */
[----:B------:R-:W-:Y:S01]  /*15560*/  ISETP.GT.AND P2, PT, R0, 0xd8, P0 ;  /* 0x000000d80000780c */ /* 0x000fe20000744270 */
[-C--:B------:R-:W-:Y:S02]  /*15570*/  FMUL R133, R133, R2.reuse ;  /* 0x0000000285857220 */ /* 0x080fe40000400000 */
[----:B------:R-:W-:Y:S01]  /*15580*/  @P3 STG.E.U16 desc[UR36][R6.64+0x1a2], R131 ;  /* 0x0001a28306003986 */ /* 0x000fe2000c101524 */
[----:B------:R-:W-:-:S03]  /*15590*/  FMUL R134, R134, R2 ;  /* 0x0000000286867220 */ /* 0x000fc60000400000 */
[----:B------:R-:W-:Y:S01]  /*155a0*/  @P4 STG.E.U16 desc[UR36][R4.64+0x1b0], R132 ;  /* 0x0001b08404004986 */ /* 0x000fe2000c101524 */
[C---:B------:R-:W-:Y:S01]  /*155b0*/  ISETP.GT.AND P4, PT, R0.reuse, 0xd9, P0 ;  /* 0x000000d90000780c */ /* 0x040fe20000784270 */
[----:B------:R-:W-:Y:S01]  /*155c0*/  FMUL R135, R135, R2 ;  /* 0x0000000287877220 */ /* 0x000fe20000400000 */
[----:B------:R-:W-:Y:S02]  /*155d0*/  F2FP.F16.F32.PACK_AB R133, RZ, R133 ;  /* 0x00000085ff85723e */ /* 0x000fe400000000ff */
[----:B------:R-:W-:Y:S02]  /*155e0*/  F2FP.F16.F32.PACK_AB R134, RZ, R134 ;  /* 0x00000086ff86723e */ /* 0x000fe400000000ff */
[----:B------:R-:W-:Y:S01]  /*155f0*/  F2FP.F16.F32.PACK_AB R135, RZ, R135 ;  /* 0x00000087ff87723e */ /* 0x000fe200000000ff */
[----:B------:R-:W-:Y:S01]  /*15600*/  @P5 STG.E.U16 desc[UR36][R4.64+0x1b2], R133 ;  /* 0x0001b28504005986 */ /* 0x000fe2000c101524 */
[----:B------:R-:W-:-:S03]  /*15610*/  ISETP.GT.AND P5, PT, R0, 0xe0, P1 ;  /* 0x000000e00000780c */ /* 0x000fc60000fa4270 */
[----:B------:R-:W-:Y:S01]  /*15620*/  @P2 STG.E.U16 desc[UR36][R6.64+0x1b0], R134 ;  /* 0x0001b08606002986 */ /* 0x000fe2000c101524 */
[----:B------:R-:W-:Y:S01]  /*15630*/  ISETP.GT.AND P2, PT, R0, 0xe1, P1 ;  /* 0x000000e10000780c */ /* 0x000fe20000f44270 */
[-C--:B------:R-:W-:Y:S01]  /*15640*/  FMUL R136, R136, R2.reuse ;  /* 0x0000000288887220 */ /* 0x080fe20000400000 */
[C---:B------:R-:W-:Y:S01]  /*15650*/  ISETP.GT.AND P3, PT, R0.reuse, 0xe0, P0 ;  /* 0x000000e00000780c */ /* 0x040fe20000764270 */
[----:B------:R-:W-:Y:S01]  /*15660*/  @P4 STG.E.U16 desc[UR36][R6.64+0x1b2], R135 ;  /* 0x0001b28706004986 */ /* 0x000fe2000c101524 */
[-C--:B------:R-:W-:Y:S01]  /*15670*/  FMUL R137, R137, R2.reuse ;  /* 0x0000000289897220 */ /* 0x080fe20000400000 */
[----:B------:R-:W-:Y:S01]  /*15680*/  ISETP.GT.AND P4, PT, R0, 0xe1, P0 ;  /* 0x000000e10000780c */ /* 0x000fe20000784270 */
[-C--:B------:R-:W-:Y:S01]  /*15690*/  FMUL R138, R138, R2.reuse ;  /* 0x000000028a8a7220 */ /* 0x080fe20000400000 */
[----:B------:R-:W-:Y:S01]  /*156a0*/  FMUL R139, R139, R2 ;  /* 0x000000028b8b7220 */ /* 0x000fe20000400000 */
[----:B------:R-:W-:Y:S02]  /*156b0*/  F2FP.F16.F32.PACK_AB R136, RZ, R136 ;  /* 0x00000088ff88723e */ /* 0x000fe400000000ff */
[----:B------:R-:W-:-:S02]  /*156c0*/  F2FP.F16.F32.PACK_AB R137, RZ, R137 ;  /* 0x00000089ff89723e */ /* 0x000fc400000000ff */
[----:B------:R-:W-:Y:S02]  /*156d0*/  F2FP.F16.F32.PACK_AB R138, RZ, R138 ;  /* 0x0000008aff8a723e */ /* 0x000fe400000000ff */
[----:B------:R-:W-:Y:S01]  /*156e0*/  F2FP.F16.F32.PACK_AB R139, RZ, R139 ;  /* 0x0000008bff8b723e */ /* 0x000fe200000000ff */
[----:B------:R-:W-:Y:S01]  /*156f0*/  @P5 STG.E.U16 desc[UR36][R4.64+0x1c0], R136 ;  /* 0x0001c08804005986 */ /* 0x000fe2000c101524 */
[----:B------:R-:W-:-:S03]  /*15700*/  ISETP.GT.AND P5, PT, R0, 0xe9, P1 ;  /* 0x000000e90000780c */ /* 0x000fc60000fa4270 */
[----:B------:R-:W-:Y:S01]  /*15710*/  @P2 STG.E.U16 desc[UR36][R4.64+0x1c2], R137 ;  /* 0x0001c28904002986 */ /* 0x000fe2000c101524 */
[C---:B------:R-:W-:Y:S02]  /*15720*/  ISETP.GT.AND P2, PT, R0.reuse, 0xe8, P1 ;  /* 0x000000e80000780c */ /* 0x040fe40000f44270 */
[C---:B------:R-:W-:Y:S01]  /*15730*/  ISETP.GT.AND P6, PT, R0.reuse, 0xe8, P0 ;  /* 0x000000e80000780c */ /* 0x040fe200007c4270 */
[----:B------:R-:W-:Y:S01]  /*15740*/  @P3 STG.E.U16 desc[UR36][R6.64+0x1c0], R138 ;  /* 0x0001c08a06003986 */ /* 0x000fe2000c101524 */
[----:B------:R-:W-:Y:S01]  /*15750*/  ISETP.GT.AND P3, PT, R0, 0xe9, P0 ;  /* 0x000000e90000780c */ /* 0x000fe20000764270 */
[-C--:B------:R-:W-:Y:S01]  /*15760*/  FMUL R140, R140, R2.reuse ;  /* 0x000000028c8c7220 */ /* 0x080fe20000400000 */
[-C--:B------:R-:W-:Y:S01]  /*15770*/  FMUL R141, R141, R2.reuse ;  /* 0x000000028d8d7220 */ /* 0x080fe20000400000 */
[----:B------:R-:W-:Y:S01]  /*15780*/  @P4 STG.E.U16 desc[UR36][R6.64+0x1c2], R139 ;  /* 0x0001c28b06004986 */ /* 0x000fe2000c101524 */
[----:B------:R-:W-:Y:S01]  /*15790*/  ISETP.GT.AND P4, PT, R0, 0xf0, P1 ;  /* 0x000000f00000780c */ /* 0x000fe20000f84270 */
[-C--:B------:R-:W-:Y:S01]  /*157a0*/  FMUL R142, R142, R2.reuse ;  /* 0x000000028e8e7220 */ /* 0x080fe20000400000 */
[-C--:B------:R-:W-:Y:S01]  /*157b0*/  FMUL R143, R143, R2.reuse ;  /* 0x000000028f8f7220 */ /* 0x080fe20000400000 */
[----:B------:R-:W-:Y:S01]  /*157c0*/  FMUL R144, R144, R2 ;  /* 0x0000000290907220 */ /* 0x000fe20000400000 */
[----:B------:R-:W-:-:S02]  /*157d0*/  F2FP.F16.F32.PACK_AB R140, RZ, R140 ;  /* 0x0000008cff8c723e */ /* 0x000fc400000000ff */
[----:B------:R-:W-:Y:S02]  /*157e0*/  F2FP.F16.F32.PACK_AB R141, RZ, R141 ;  /* 0x0000008dff8d723e */ /* 0x000fe400000000ff */
[----:B------:R-:W-:Y:S02]  /*157f0*/  F2FP.F16.F32.PACK_AB R142, RZ, R142 ;  /* 0x0000008eff8e723e */ /* 0x000fe400000000ff */
[----:B------:R-:W-:Y:S02]  /*15800*/  F2FP.F16.F32.PACK_AB R143, RZ, R143 ;  /* 0x0000008fff8f723e */ /* 0x000fe400000000ff */
[----:B------:R-:W-:Y:S01]  /*15810*/  F2FP.F16.F32.PACK_AB R144, RZ, R144 ;  /* 0x00000090ff90723e */ /* 0x000fe200000000ff */
[----:B------:R-:W-:Y:S01]  /*15820*/  @P2 STG.E.U16 desc[UR36][R4.64+0x1d0], R140 ;  /* 0x0001d08c04002986 */ /* 0x000fe2000c101524 */
[----:B------:R-:W-:-:S03]  /*15830*/  ISETP.GT.AND P2, PT, R0, 0xf1, P1 ;  /* 0x000000f10000780c */ /* 0x000fc60000f44270 */
[----:B------:R-:W-:Y:S01]  /*15840*/  @P5 STG.E.U16 desc[UR36][R4.64+0x1d2], R141 ;  /* 0x0001d28d04005986 */ /* 0x000fe2000c101524 */
[----:B------:R-:W-:-:S03]  /*15850*/  ISETP.GT.AND P5, PT, R0, 0xf0, P0 ;  /* 0x000000f00000780c */ /* 0x000fc600007a4270 */
[----:B------:R-:W-:Y:S01]  /*15860*/  @P6 STG.E.U16 desc[UR36][R6.64+0x1d0], R142 ;  /* 0x0001d08e06006986 */ /* 0x000fe2000c101524 */
[----:B------:R-:W-:-:S03]  /*15870*/  FMUL R145, R145, R2 ;  /* 0x0000000291917220 */ /* 0x000fc60000400000 */
[----:B------:R-:W-:Y:S01]  /*15880*/  @P3 STG.E.U16 desc[UR36][R6.64+0x1d2], R143 ;  /* 0x0001d28f06003986 */ /* 0x000fe2000c101524 */
[----:B------:R-:W-:-:S03]  /*15890*/  ISETP.GT.AND P3, PT, R0, 0xf8, P1 ;  /* 0x000000f80000780c */ /* 0x000fc60000f64270 */
[----:B------:R-:W-:Y:S01]  /*158a0*/  @P4 STG.E.U16 desc[UR36][R4.64+0x1e0], R144 ;  /* 0x0001e09004004986 */ /* 0x000fe2000c101524 */
[----:B------:R-:W-:Y:S01]  /*158b0*/  ISETP.GT.AND P4, PT, R0, 0xf1, P0 ;  /* 0x000000f10000780c */ /* 0x000fe20000784270 */
[-C--:B------:R-:W-:Y:S01]  /*158c0*/  FMUL R146, R146, R2.reuse ;  /* 0x0000000292927220 */ /* 0x080fe20000400000 */
[C---:B------:R-:W-:Y:S01]  /*158d0*/  ISETP.GT.AND P1, PT, R0.reuse, 0xf9, P1 ;  /* 0x000000f90000780c */ /* 0x040fe20000f24270 */
[-C--:B------:R-:W-:Y:S01]  /*158e0*/  FMUL R147, R147, R2.reuse ;  /* 0x0000000293937220 */ /* 0x080fe20000400000 */
[----:B------:R-:W-:Y:S01]  /*158f0*/  ISETP.GT.AND P6, PT, R0, 0xf8, P0 ;  /* 0x000000f80000780c */ /* 0x000fe200007c4270 */
[-C--:B------:R-:W-:Y:S01]  /*15900*/  FMUL R148, R148, R2.reuse ;  /* 0x0000000294947220 */ /* 0x080fe20000400000 */
[----:B------:R-:W-:Y:S01]  /*15910*/  FMUL R149, R149, R2 ;  /* 0x0000000295957220 */ /* 0x000fe20000400000 */
[----:B------:R-:W-:Y:S02]  /*15920*/  F2FP.F16.F32.PACK_AB R145, RZ, R145 ;  /* 0x00000091ff91723e */ /* 0x000fe400000000ff */
[----:B------:R-:W-:-:S02]  /*15930*/  F2FP.F16.F32.PACK_AB R146, RZ, R146 ;  /* 0x00000092ff92723e */ /* 0x000fc400000000ff */
[----:B------:R-:W-:Y:S02]  /*15940*/  ISETP.GT.AND P0, PT, R0, 0xf9, P0 ;  /* 0x000000f90000780c */ /* 0x000fe40000704270 */
[----:B------:R-:W-:Y:S01]  /*15950*/  F2FP.F16.F32.PACK_AB R147, RZ, R147 ;  /* 0x00000093ff93723e */ /* 0x000fe200000000ff */
[----:B------:R-:W-:Y:S01]  /*15960*/  FMUL R150, R150, R2 ;  /* 0x0000000296967220 */ /* 0x000fe20000400000 */
[----:B------:R-:W-:Y:S02]  /*15970*/  F2FP.F16.F32.PACK_AB R148, RZ, R148 ;  /* 0x00000094ff94723e */ /* 0x000fe400000000ff */
[----:B------:R-:W-:Y:S01]  /*15980*/  F2FP.F16.F32.PACK_AB R149, RZ, R149 ;  /* 0x00000095ff95723e */ /* 0x000fe200000000ff */
[----:B------:R-:W-:Y:S01]  /*15990*/  FMUL R151, R151, R2 ;  /* 0x0000000297977220 */ /* 0x000fe20000400000 */
[----:B------:R-:W-:Y:S01]  /*159a0*/  @P2 STG.E.U16 desc[UR36][R4.64+0x1e2], R145 ;  /* 0x0001e29104002986 */ /* 0x000fe2000c101524 */
[----:B------:R-:W-:-:S03]  /*159b0*/  F2FP.F16.F32.PACK_AB R150, RZ, R150 ;  /* 0x00000096ff96723e */ /* 0x000fc600000000ff */
[----:B------:R-:W-:Y:S01]  /*159c0*/  @P5 STG.E.U16 desc[UR36][R6.64+0x1e0], R146 ;  /* 0x0001e09206005986 */ /* 0x000fe2000c101524 */
[----:B------:R-:W-:-:S03]  /*159d0*/  F2FP.F16.F32.PACK_AB R151, RZ, R151 ;  /* 0x00000097ff97723e */ /* 0x000fc600000000ff */
[----:B------:R-:W-:Y:S04]  /*159e0*/  @P4 STG.E.U16 desc[UR36][R6.64+0x1e2], R147 ;  /* 0x0001e29306004986 */ /* 0x000fe8000c101524 */
[----:B------:R-:W-:Y:S04]  /*159f0*/  @P3 STG.E.U16 desc[UR36][R4.64+0x1f0], R148 ;  /* 0x0001f09404003986 */ /* 0x000fe8000c101524 */
[----:B------:R0:W-:Y:S02]  /*15a00*/  @P1 STG.E.U16 desc[UR36][R4.64+0x1f2], R149 ;  /* 0x0001f29504001986 */ /* 0x0001e4000c101524 */
[----:B0-----:R-:W-:Y:S01]  /*15a10*/  @P6 IMAD.MOV.U32 R4, RZ, RZ, R6 ;  /* 0x000000ffff046224 */ /* 0x001fe200078e0006 */
[----:B------:R-:W-:-:S05]  /*15a20*/  @P6 MOV R5, R7 ;  /* 0x0000000700056202 */ /* 0x000fca0000000f00 */
[----:B------:R0:W-:Y:S04]  /*15a30*/  @P6 STG.E.U16 desc[UR36][R4.64+0x1f0], R150 ;  /* 0x0001f09604006986 */ /* 0x0001e8000c101524 */
[----:B------:R0:W-:Y:S02]  /*15a40*/  @P0 STG.E.U16 desc[UR36][R6.64+0x1f2], R151 ;  /* 0x0001f29706000986 */ /* 0x0001e4000c101524 */
.L_x_542:
[----:B------:R-:W-:Y:S05]  /*15a50*/  BSYNC B0 ;  /* 0x0000000000007941 */ /* 0x000fea0003800000 */
.L_x_34:
[----:B0-----:R-:W2:Y:S04]  /*15a60*/  LDL.LU R5, [R1+0x200] ;  /* 0x0002000001057983 */ /* 0x001ea80000300800 */
[----:B------:R-:W2:Y:S01]  /*15a70*/  LDL.LU R4, [R1+0x204] ;  /* 0x0002040001047983 */ /* 0x000ea20000300800 */
[----:B------:R-:W-:Y:S01]  /*15a80*/  ULDC UR4, c[0x0][0xc] ;  /* 0x0000030000047ab9 */ /* 0x000fe20000000800 */
[----:B------:R-:W-:Y:S01]  /*15a90*/  ULDC UR5, c[0x0][0x10] ;  /* 0x0000040000057ab9 */ /* 0x000fe20000000800 */
[----:B-----5:R-:W2:Y:S01]  /*15aa0*/  LDC R3, c[0x0][0x14] ;  /* 0x00000500ff037b82 */ /* 0x020ea20000000800 */
[----:B------:R-:W-:Y:S01]  /*15ab0*/  UIMAD.WIDE.U32 UR4, UR4, UR5, URZ ;  /* 0x00000005040472a5 */ /* 0x000fe2000f8e003f */
[----:B----4-:R-:W-:Y:S01]  /*15ac0*/  PRMT R0, RZ, 0x7610, R0 ;  /* 0x00007610ff007816 */ /* 0x010fe20000000000 */
[----:B------:R-:W-:Y:S01]  /*15ad0*/  UMOV UR42, 0xffffffff ;  /* 0xffffffff002a7882 */ /* 0x000fe20000000000 */
[----:B------:R-:W-:-:S03]  /*15ae0*/  UMOV UR43, 0xffffffff ;  /* 0xffffffff002b7882 */ /* 0x000fc60000000000 */
[----:B--2---:R-:W-:-:S04]  /*15af0*/  IMAD.WIDE.U32 R4, R3, UR4, R4 ;  /* 0x0000000403047c25 */ /* 0x004fc8000f8e0004 */
[----:B------:R-:W-:Y:S01]  /*15b00*/  IMAD R3, R3, UR5, RZ ;  /* 0x0000000503037c24 */ /* 0x000fe2000f8e02ff */
[----:B------:R-:W-:Y:S01]  /*15b10*/  ULDC.64 UR4, c[0x0][0x650] ;  /* 0x0001940000047ab9 */ /* 0x000fe20000000a00 */
[----:B------:R-:W-:Y:S01]  /*15b20*/  IMAD.MOV.U32 R7, RZ, RZ, R4 ;  /* 0x000000ffff077224 */ /* 0x000fe200078e0004 */
[----:B------:R-:W-:Y:S01]  /*15b30*/  ISETP.GE.U32.AND P0, PT, R4, UR4, PT ;  /* 0x0000000404007c0c */ /* 0x000fe2000bf06070 */
[----:B------:R-:W-:-:S05]  /*15b40*/  IMAD.IADD R6, R5, 0x1, R3 ;  /* 0x0000000105067824 */ /* 0x000fca00078e0203 */
[----:B------:R0:W-:Y:S01]  /*15b50*/  STL [R1+0x200], R6 ;  /* 0x0002000601007387 */ /* 0x0001e20000100800 */
[----:B------:R-:W-:-:S03]  /*15b60*/  ISETP.GE.U32.AND.EX P0, PT, R6, UR5, PT, P0 ;  /* 0x0000000506007c0c */ /* 0x000fc6000bf06100 */
[----:B------:R0:W-:Y:S10]  /*15b70*/  STL [R1+0x204], R7 ;  /* 0x0002040701007387 */ /* 0x0001f40000100800 */
[----:B0-----:R-:W-:Y:S05]  /*15b80*/  @P0 BRA `(.L_x_543) ;  /* 0x0000000400880947 */ /* 0x001fea0003800000 */
[----:B------:R-:W0:Y:S01]  /*15b90*/  S2UR UR6, SR_CTAID.X ;  /* 0x00000000000679c3 */ /* 0x000e220000002500 */
[----:B------:R-:W-:Y:S01]  /*15ba0*/  ULDC.64 UR12, c[0x0][0x628] ;  /* 0x00018a00000c7ab9 */ /* 0x000fe20000000a00 */
[----:B------:R-:W-:Y:S01]  /*15bb0*/  ULDC UR4, c[0x0][0x150] ;  /* 0x0000540000047ab9 */ /* 0x000fe20000000800 */
[----:B------:R-:W-:Y:S01]  /*15bc0*/  ISETP.NE.U32.AND P0, PT, RZ, UR12, PT ;  /* 0x0000000cff007c0c */ /* 0x000fe2000bf05070 */
[----:B------:R-:W-:Y:S01]  /*15bd0*/  ULDC UR15, c[0x0][0x630] ;  /* 0x00018c00000f7ab9 */ /* 0x000fe20000000800 */
[C---:B------:R-:W-:Y:S01]  /*15be0*/  R2UR UR16, R7.reuse ;  /* 0x00000000071072ca */ /* 0x040fe200000e0000 */
[----:B------:R-:W-:Y:S01]  /*15bf0*/  ULDC UR19, c[0x0][0x154] ;  /* 0x0000550000137ab9 */ /* 0x000fe20000000800 */
[----:B------:R-:W-:Y:S01]  /*15c00*/  ISETP.NE.AND.EX P0, PT, RZ, UR13, PT, P0 ;  /* 0x0000000dff007c0c */ /* 0x000fe2000bf05300 */
[----:B------:R-:W2:Y:S01]  /*15c10*/  S2UR UR18, SR_CTAID.Y ;  /* 0x00000000001279c3 */ /* 0x000ea20000002600 */
[----:B------:R-:W-:Y:S02]  /*15c20*/  R2UR UR17, R6 ;  /* 0x00000000061172ca */ /* 0x000fe400000e0000 */
[----:B------:R-:W-:-:S02]  /*15c30*/  R2UR UR10, R7 ;  /* 0x00000000070a72ca */ /* 0x000fc400000e0000 */
[----:B------:R-:W-:Y:S02]  /*15c40*/  R2UR UR11, R6 ;  /* 0x00000000060b72ca */ /* 0x000fe400000e0000 */
[----:B0-----:R-:W-:-:S05]  /*15c50*/  I2FP.F32.U32 R0, UR6 ;  /* 0x0000000600007c45 */ /* 0x001fca0008201000 */
[----:B------:R-:W-:-:S04]  /*15c60*/  FMUL R0, R0, UR4 ;  /* 0x0000000400007c20 */ /* 0x000fc80008400000 */
[----:B------:R0:W4:Y:S01]  /*15c70*/  F2I.U32.TRUNC.NTZ R3, R0 ;  /* 0x0000000000037305 */ /* 0x000122000020f000 */
[----:B--2---:R-:W-:Y:S05]  /*15c80*/  @!P0 BRA `(.L_x_544) ;  /* 0x0000000000308947 */ /* 0x004fea0003800000 */
        /* <DEDUP_REMOVED lines=12> */
.L_x_544:
[----:B------:R-:W-:Y:S01]  /*15d50*/  USHF.R.U64 UR43, UR10, UR15, UR11 ;  /* 0x0000000f0a2b7299 */ /* 0x000fe2000800120b */
[----:B0-----:R-:W-:Y:S01]  /*15d60*/  I2FP.F32.U32 R0, UR18 ;  /* 0x0000001200007c45 */ /* 0x001fe20008201000 */
[----:B------:R-:W-:Y:S02]  /*15d70*/  USHF.R.U32.HI UR4, URZ, UR15, UR11 ;  /* 0x0000000f3f047299 */ /* 0x000fe4000801160b */
[----:B------:R-:W-:Y:S02]  /*15d80*/  UIADD3 UR10, UP0, URZ, -UR43, URZ ;  /* 0x8000002b3f0a7290 */ /* 0x000fe4000ff1e03f */
[----:B------:R-:W-:Y:S01]  /*15d90*/  FMUL R0, R0, UR19 ;  /* 0x0000001300007c20 */ /* 0x000fe20008400000 */
[----:B------:R-:W-:Y:S01]  /*15da0*/  ULDC.64 UR12, c[0x0][0x620] ;  /* 0x00018800000c7ab9 */ /* 0x000fe20000000a00 */
[----:B------:R-:W-:Y:S01]  /*15db0*/  UIADD3.X UR4, URZ, ~UR4, URZ, UP0, !UPT ;  /* 0x800000043f047290 */ /* 0x000fe200087fe43f */
[----:B------:R-:W-:Y:S01]  /*15dc0*/  UMOV UR8, UR16 ;  /* 0x0000001000087c82 */ /* 0x000fe20008000000 */
[----:B------:R-:W-:-:S02]  /*15dd0*/  UMOV UR9, UR17 ;  /* 0x0000001100097c82 */ /* 0x000fc40008000000 */
[----:B------:R-:W-:Y:S01]  /*15de0*/  UIMAD UR4, UR4, UR12, URZ ;  /* 0x0000000c040472a4 */ /* 0x000fe2000f8e023f */
[----:B------:R-:W0:Y:S01]  /*15df0*/  F2I.U32.TRUNC.NTZ R0, R0 ;  /* 0x0000000000007305 */ /* 0x000e22000020f000 */
[----:B------:R-:W-:Y:S01]  /*15e00*/  UIMAD.WIDE.U32 UR8, UR10, UR12, UR8 ;  /* 0x0000000c0a0872a5 */ /* 0x000fe2000f8e0008 */
[----:B----4-:R-:W-:Y:S01]  /*15e10*/  R2UR UR12, R3 ;  /* 0x00000000030c72ca */ /* 0x010fe200000e0000 */
[----:B------:R-:W-:Y:S01]  /*15e20*/  UIMAD UR10, UR10, UR13, UR4 ;  /* 0x0000000d0a0a72a4 */ /* 0x000fe2000f8e0204 */
[----:B------:R-:W-:Y:S01]  /*15e30*/  ULDC UR11, c[0x0][0x618] ;  /* 0x00018600000b7ab9 */ /* 0x000fe20000000800 */
[----:B------:R-:W-:Y:S02]  /*15e40*/  ULDC UR21, c[0x0][0x658] ;  /* 0x0001960000157ab9 */ /* 0x000fe40000000800 */
[----:B------:R-:W-:Y:S01]  /*15e50*/  UIADD3 UR9, UR9, UR10, URZ ;  /* 0x0000000a09097290 */ /* 0x000fe2000fffe03f */
[----:B------:R-:W-:Y:S01]  /*15e60*/  UMOV UR15, 0xffffffff ;  /* 0xffffffff000f7882 */ /* 0x000fe20000000000 */
[----:B------:R-:W-:Y:S01]  /*15e70*/  ULDC.64 UR4, c[0x0][0x640] ;  /* 0x0001900000047ab9 */ /* 0x000fe20000000a00 */
[----:B------:R-:W-:Y:S01]  /*15e80*/  USHF.L.U32 UR15, UR15, UR21, URZ ;  /* 0x000000150f0f7299 */ /* 0x000fe2000800063f */
[----:B------:R-:W-:Y:S01]  /*15e90*/  ISETP.NE.U32.AND P0, PT, RZ, UR4, PT ;  /* 0x00000004ff007c0c */ /* 0x000fe2000bf05070 */
[----:B------:R-:W-:-:S02]  /*15ea0*/  USHF.R.U64 UR16, UR8, UR11, UR9 ;  /* 0x0000000b08107299 */ /* 0x000fc40008001209 */
[----:B------:R-:W-:Y:S01]  /*15eb0*/  USHF.R.U32.HI UR8, URZ, UR11, UR9 ;  /* 0x0000000b3f087299 */ /* 0x000fe20008011609 */
[----:B0-----:R-:W-:Y:S01]  /*15ec0*/  R2UR UR14, R0 ;  /* 0x00000000000e72ca */ /* 0x001fe200000e0000 */
[----:B------:R-:W-:Y:S01]  /*15ed0*/  ULDC UR17, c[0x0][0x608] ;  /* 0x0001820000117ab9 */ /* 0x000fe20000000800 */
[----:B------:R-:W-:Y:S01]  /*15ee0*/  ULOP3.LUT UR41, URZ, UR15, URZ, 0x33, !UPT ;  /* 0x0000000f3f297292 */ /* 0x000fe2000f8e333f */
[----:B------:R-:W-:Y:S01]  /*15ef0*/  ISETP.NE.AND.EX P0, PT, RZ, UR5, PT, P0 ;  /* 0x00000005ff007c0c */ /* 0x000fe2000bf05300 */
[----:B------:R-:W-:Y:S02]  /*15f00*/  USHF.R.U64 UR15, UR16, UR17, UR8 ;  /* 0x00000011100f7299 */ /* 0x000fe40008001208 */
[----:B------:R-:W-:Y:S02]  /*15f10*/  USHF.R.U32.HI UR8, URZ, UR17, UR8 ;  /* 0x000000113f087299 */ /* 0x000fe40008011608 */
[----:B------:R-:W-:Y:S02]  /*15f20*/  UIADD3 UR12, -UR12, URZ, URZ ;  /* 0x0000003f0c0c7290 */ /* 0x000fe4000fffe13f */
[----:B------:R-:W-:Y:S01]  /*15f30*/  USHF.R.U64 UR17, UR15, UR21, UR8 ;  /* 0x000000150f117299 */ /* 0x000fe20008001208 */
[----:B------:R-:W-:Y:S01]  /*15f40*/  UMOV UR19, 0x1 ;  /* 0x0000000100137882 */ /* 0x000fe20000000000 */
[----:B------:R-:W-:Y:S01]  /*15f50*/  ULDC UR13, c[0x0][0x144] ;  /* 0x00005100000d7ab9 */ /* 0x000fe20000000800 */
[----:B------:R-:W-:Y:S01]  /*15f60*/  ULDC UR7, c[0x0][0x600] ;  /* 0x0001800000077ab9 */ /* 0x000fe20000000800 */
[----:B------:R-:W-:-:S02]  /*15f70*/  USHF.L.U32 UR24, UR19, UR21, URZ ;  /* 0x0000001513187299 */ /* 0x000fc4000800063f */
[----:B------:R-:W-:Y:S02]  /*15f80*/  USHF.R.U32.HI UR8, URZ, UR21, UR8 ;  /* 0x000000153f087299 */ /* 0x000fe40008011608 */
[----:B------:R-:W-:Y:S02]  /*15f90*/  UIMAD UR21, UR13, UR12, UR6 ;  /* 0x0000000c0d1572a4 */ /* 0x000fe4000f8e0206 */
[----:B------:R-:W-:Y:S02]  /*15fa0*/  UIADD3 UR20, UR7, -0x1, URZ ;  /* 0xffffffff07147890 */ /* 0x000fe4000fffe03f */
[----:B------:R-:W-:Y:S01]  /*15fb0*/  UIADD3 UR19, -UR14, URZ, URZ ;  /* 0x0000003f0e137290 */ /* 0x000fe2000fffe13f */
[----:B------:R-:W-:Y:S01]  /*15fc0*/  ULDC UR25, c[0x0][0x148] ;  /* 0x0000520000197ab9 */ /* 0x000fe20000000800 */
[----:B------:R-:W-:Y:S01]  /*15fd0*/  ULDC UR22, c[0x0][0x648] ;  /* 0x0001920000167ab9 */ /* 0x000fe20000000800 */
[----:B------:R-:W-:Y:S01]  /*15fe0*/  ULDC UR23, c[0x0][0x638] ;  /* 0x00018e0000177ab9 */ /* 0x000fe20000000800 */
        /* <DEDUP_REMOVED lines=14> */
.L_x_545:
[----:B------:R-:W-:Y:S01]  /*160d0*/  UISETP.NE.AND UP0, UPT, UR45, URZ, UPT ;  /* 0x0000003f2d00728c */ /* 0x000fe2000bf05270 */
[----:B------:R-:W-:Y:S01]  /*160e0*/  IMAD.MOV.U32 R0, RZ, RZ, 0x1 ;  /* 0x00000001ff007424 */ /* 0x000fe200078e00ff */
[----:B------:R-:W-:Y:S02]  /*160f0*/  USHF.R.U64 UR4, UR6, UR22, UR8 ;  /* 0x0000001606047299 */ /* 0x000fe40008001208 */
[----:B------:R-:W-:Y:S02]  /*16100*/  ULOP3.LUT UR41, UR15, UR41, URZ, 0xc0, !UPT ;  /* 0x000000290f297292 */ /* 0x000fe4000f8ec03f */
[----:B------:R-:W-:Y:S02]  /*16110*/  UIADD3 UR5, -UR4, URZ, URZ ;  /* 0x0000003f04057290 */ /* 0x000fe4000fffe13f */
[----:B------:R-:W-:Y:S02]  /*16120*/  UIMAD UR41, UR24, UR4, UR41 ;  /* 0x00000004182972a4 */ /* 0x000fe4000f8e0229 */
[----:B------:R-:W-:-:S02]  /*16130*/  ULOP3.LUT UR16, UR16, UR20, URZ, 0xc0, !UPT ;  /* 0x0000001410107292 */ /* 0x000fc4000f8ec03f */
[----:B------:R-:W-:Y:S02]  /*16140*/  @UP0 UIMAD UR21, UR25, UR19, UR18 ;  /* 0x00000013191502a4 */ /* 0x000fe4000f8e0212 */
[----:B------:R-:W-:-:S03]  /*16150*/  UIMAD UR4, UR5, UR23, UR17 ;  /* 0x00000017050472a4 */ /* 0x000fc6000f8e0211 */
[----:B------:R-:W-:Y:S01]  /*16160*/  ULDC UR5, c[0x0][0x610] ;  /* 0x0001840000057ab9 */ /* 0x000fe20000000800 */
[----:B------:R-:W-:Y:S02]  /*16170*/  UIMAD UR4, UR4, UR7, UR16 ;  /* 0x00000007040472a4 */ /* 0x000fe4000f8e0210 */
[----:B------:R-:W-:-:S04]  /*16180*/  UIMAD UR41, UR41, UR5, UR21 ;  /* 0x00000005292972a4 */ /* 0x000fc8000f8e0215 */
[----:B------:R-:W-:Y:S02]  /*16190*/  USEL UR42, UR4, UR41, !UP0 ;  /* 0x00000029042a7287 */ /* 0x000fe4000c000000 */
[----:B------:R-:W-:-:S12]  /*161a0*/  USEL UR41, UR41, UR4, !UP0 ;  /* 0x0000000429297287 */ /* 0x000fd8000c000000 */
.L_x_543:
[----:B------:R-:W-:-:S13]  /*161b0*/  LOP3.LUT P0, RZ, R0, 0xff, RZ, 0xc0, !PT ;  /* 0x000000ff00ff7812 */ /* 0x000fda000780c0ff */
[----:B------:R-:W-:Y:S05]  /*161c0*/  @P0 BRA `(.L_x_546) ;  /* 0xfffffeb000900947 */ /* 0x000fea000383ffff */
[----:B------:R-:W-:Y:S05]  /*161d0*/  EXIT ;  /* 0x000000000000794d */ /* 0x000fea0003800000 */
.L_x_7:
[----:B------:R-:W2:Y:S01]  /*161e0*/  LDL R5, [R1+0x204] ;  /* 0x0002040001057983 */ /* 0x000ea20000100800 */
[----:B------:R-:W-:-:S03]  /*161f0*/  ULDC.64 UR4, c[0x0][0x650] ;  /* 0x0001940000047ab9 */ /* 0x000fc60000000a00 */
[----:B------:R-:W3:Y:S01]  /*16200*/  LDL R2, [R1+0x200] ;  /* 0x0002000001027983 */ /* 0x000ee20000100800 */
[----:B------:R-:W-:Y:S01]  /*16210*/  PRMT R0, RZ, 0x7610, R0 ;  /* 0x00007610ff007816 */ /* 0x000fe20000000000 */
[----:B------:R-:W-:Y:S01]  /*16220*/  IMAD.MOV.U32 R4, RZ, RZ, -0x1 ;  /* 0xffffffffff047424 */ /* 0x000fe200078e00ff */
[----:B------:R-:W-:Y:S01]  /*16230*/  MOV R10, 0xffffffff ;  /* 0xffffffff000a7802 */ /* 0x000fe20000000f00 */
[----:B------:R-:W-:Y:S01]  /*16240*/  IMAD.MOV.U32 R3, RZ, RZ, -0x1 ;  /* 0xffffffffff037424 */ /* 0x000fe200078e00ff */
[----:B--2---:R-:W-:-:S04]  /*16250*/  ISETP.GE.U32.AND P0, PT, R5, UR4, PT ;  /* 0x0000000405007c0c */ /* 0x004fc8000bf06070 */
[----:B---3--:R-:W-:-:S13]  /*16260*/  ISETP.GE.U32.AND.EX P0, PT, R2, UR5, PT, P0 ;  /* 0x0000000502007c0c */ /* 0x008fda000bf06100 */
        /* <DEDUP_REMOVED lines=21> */
.L_x_548:
[----:B------:R-:W-:Y:S01]  /*163c0*/  USHF.R.U64 UR4, UR14, UR19, UR15 ;  /* 0x000000130e047299 */ /* 0x000fe2000800120f */
[----:B------:R-:W-:Y:S01]  /*163d0*/  R2UR UR7, R2 ;  /* 0x00000000020772ca */ /* 0x000fe200000e0000 */
[----:B------:R-:W-:Y:S02]  /*163e0*/  USHF.R.U32.HI UR5, URZ, UR19, UR15 ;  /* 0x000000133f057299 */ /* 0x000fe4000801160f */
[----:B------:R-:W-:Y:S01]  /*163f0*/  UIADD3 UR13, UP0, URZ, -UR4, URZ ;  /* 0x800000043f0d7290 */ /* 0x000fe2000ff1e03f */
[----:B------:R-:W-:Y:S01]  /*16400*/  ULDC.64 UR14, c[0x0][0x620] ;  /* 0x00018800000e7ab9 */ /* 0x000fe20000000a00 */
[----:B------:R-:W-:Y:S02]  /*16410*/  UMOV UR6, UR20 ;  /* 0x0000001400067c82 */ /* 0x000fe40008000000 */
[----:B------:R-:W-:Y:S02]  /*16420*/  UIADD3.X UR5, URZ, ~UR5, URZ, UP0, !UPT ;  /* 0x800000053f057290 */ /* 0x000fe400087fe43f */
[----:B------:R-:W-:-:S02]  /*16430*/  UISETP.NE.AND UP1, UPT, UR45, URZ, UPT ;  /* 0x0000003f2d00728c */ /* 0x000fc4000bf25270 */
[----:B------:R-:W-:Y:S02]  /*16440*/  UIMAD UR5, UR5, UR14, URZ ;  /* 0x0000000e050572a4 */ /* 0x000fe4000f8e023f */
[----:B------:R-:W-:Y:S02]  /*16450*/  UIMAD.WIDE.U32 UR6, UR13, UR14, UR6 ;  /* 0x0000000e0d0672a5 */ /* 0x000fe4000f8e0006 */
[----:B------:R-:W-:Y:S01]  /*16460*/  UIMAD UR5, UR13, UR15, UR5 ;  /* 0x0000000f0d0572a4 */ /* 0x000fe2000f8e0205 */
[----:B------:R-:W-:Y:S02]  /*16470*/  ULDC UR14, c[0x0][0x608] ;  /* 0x00018200000e7ab9 */ /* 0x000fe40000000800 */
[----:B------:R-:W-:Y:S01]  /*16480*/  ULDC UR13, c[0x0][0x618] ;  /* 0x00018600000d7ab9 */ /* 0x000fe20000000800 */
[----:B------:R-:W-:Y:S01]  /*16490*/  UIADD3 UR5, UR7, UR5, URZ ;  /* 0x0000000507057290 */ /* 0x000fe2000fffe03f */
[----:B------:R-:W-:Y:S01]  /*164a0*/  ULDC UR22, c[0x0][0x658] ;  /* 0x0001960000167ab9 */ /* 0x000fe20000000800 */
[----:B------:R-:W-:-:S02]  /*164b0*/  @UP1 UIMAD UR8, UR11, UR12, UR10 ;  /* 0x0000000c0b0812a4 */ /* 0x000fc4000f8e020a */
[----:B------:R-:W-:Y:S02]  /*164c0*/  USHF.R.U64 UR17, UR6, UR13, UR5 ;  /* 0x0000000d06117299 */ /* 0x000fe40008001205 */
[----:B------:R-:W-:Y:S01]  /*164d0*/  USHF.R.U32.HI UR5, URZ, UR13, UR5 ;  /* 0x0000000d3f057299 */ /* 0x000fe20008011605 */
[----:B------:R-:W-:Y:S01]  /*164e0*/  ULDC.64 UR6, c[0x0][0x640] ;  /* 0x0001900000067ab9 */ /* 0x000fe20000000a00 */
[----:B------:R-:W-:Y:S01]  /*164f0*/  UMOV UR10, 0xffffffff ;  /* 0xffffffff000a7882 */ /* 0x000fe20000000000 */
[----:B------:R-:W-:Y:S01]  /*16500*/  ISETP.NE.U32.AND P0, PT, RZ, UR6, PT ;  /* 0x00000006ff007c0c */ /* 0x000fe2000bf05070 */
[----:B------:R-:W-:Y:S02]  /*16510*/  USHF.R.U64 UR18, UR17, UR14, UR5 ;  /* 0x0000000e11127299 */ /* 0x000fe40008001205 */
[----:B------:R-:W-:Y:S01]  /*16520*/  USHF.R.U32.HI UR5, URZ, UR14, UR5 ;  /* 0x0000000e3f057299 */ /* 0x000fe20008011605 */
[----:B------:R-:W-:Y:S01]  /*16530*/  ISETP.NE.AND.EX P0, PT, RZ, UR7, PT, P0 ;  /* 0x00000007ff007c0c */ /* 0x000fe2000bf05300 */
[----:B------:R-:W-:-:S02]  /*16540*/  USHF.L.U32 UR11, UR10, UR22, URZ ;  /* 0x000000160a0b7299 */ /* 0x000fc4000800063f */
[----:B------:R-:W-:Y:S01]  /*16550*/  USHF.R.U64 UR19, UR18, UR22, UR5 ;  /* 0x0000001612137299 */ /* 0x000fe20008001205 */
[----:B------:R-:W-:Y:S01]  /*16560*/  ULDC UR20, c[0x0][0x600] ;  /* 0x0001800000147ab9 */ /* 0x000fe20000000800 */
[----:B------:R-:W-:Y:S02]  /*16570*/  USHF.R.U32.HI UR10, URZ, UR22, UR5 ;  /* 0x000000163f0a7299 */ /* 0x000fe40008011605 */
[----:B------:R-:W-:Y:S02]  /*16580*/  UIADD3 UR21, UR20, -0x1, URZ ;  /* 0xffffffff14157890 */ /* 0x000fe4000fffe03f */
[----:B------:R-:W-:Y:S01]  /*16590*/  ULOP3.LUT UR26, URZ, UR11, URZ, 0x33, !UPT ;  /* 0x0000000b3f1a7292 */ /* 0x000fe2000f8e333f */
        /* <DEDUP_REMOVED lines=17> */
.L_x_549:
[----:B------:R-:W-:Y:S01]  /*166b0*/  USHF.R.U64 UR6, UR5, UR23, UR10 ;  /* 0x0000001705067299 */ /* 0x000fe2000800120a */
[----:B------:R-:W-:Y:S01]  /*166c0*/  IMAD.MOV.U32 R0, RZ, RZ, 0x1 ;  /* 0x00000001ff007424 */ /* 0x000fe200078e00ff */
[----:B------:R-:W-:Y:S01]  /*166d0*/  USHF.L.U32 UR25, UR25, UR22, URZ ;  /* 0x0000001619197299 */ /* 0x000fe2000800063f */
[----:B------:R-:W-:Y:S01]  /*166e0*/  IMAD.U32 R10, RZ, RZ, UR4 ;  /* 0x00000004ff0a7e24 */ /* 0x000fe2000f8e00ff */
[----:B------:R-:W-:Y:S02]  /*166f0*/  ULOP3.LUT UR5, UR18, UR26, URZ, 0xc0, !UPT ;  /* 0x0000001a12057292 */ /* 0x000fe4000f8ec03f */
[----:B------:R-:W-:Y:S02]  /*16700*/  UIADD3 UR7, -UR6, URZ, URZ ;  /* 0x0000003f06077290 */ /* 0x000fe4000fffe13f */
[----:B------:R-:W-:Y:S02]  /*16710*/  UIMAD UR6, UR25, UR6, UR5 ;  /* 0x00000006190672a4 */ /* 0x000fe4000f8e0205 */
[----:B------:R-:W-:-:S02]  /*16720*/  ULOP3.LUT UR17, UR17, UR21, URZ, 0xc0, !UPT ;  /* 0x0000001511117292 */ /* 0x000fc4000f8ec03f */
[----:B------:R-:W-:Y:S02]  /*16730*/  UIMAD UR5, UR7, UR24, UR19 ;  /* 0x00000018070572a4 */ /* 0x000fe4000f8e0213 */
[----:B------:R-:W-:Y:S01]  /*16740*/  UISETP.NE.AND UP0, UPT, UR45, URZ, UPT ;  /* 0x0000003f2d00728c */ /* 0x000fe2000bf05270 */
[----:B------:R-:W-:Y:S01]  /*16750*/  ULDC UR7, c[0x0][0x610] ;  /* 0x0001840000077ab9 */ /* 0x000fe20000000800 */
[----:B------:R-:W-:Y:S02]  /*16760*/  UIMAD UR5, UR5, UR20, UR17 ;  /* 0x00000014050572a4 */ /* 0x000fe4000f8e0211 */
[----:B------:R-:W-:-:S04]  /*16770*/  UIMAD UR8, UR6, UR7, UR8 ;  /* 0x00000007060872a4 */ /* 0x000fc8000f8e0208 */
[----:B------:R-:W-:Y:S02]  /*16780*/  USEL UR6, UR5, UR8, !UP0 ;  /* 0x0000000805067287 */ /* 0x000fe4000c000000 */
[----:B------:R-:W-:-:S04]  /*16790*/  USEL UR8, UR8, UR5, !UP0 ;  /* 0x0000000508087287 */ /* 0x000fc8000c000000 */
[----:B------:R-:W-:Y:S02]  /*167a0*/  IMAD.U32 R3, RZ, RZ, UR6 ;  /* 0x00000006ff037e24 */ /* 0x000fe4000f8e00ff */
[----:B------:R-:W-:-:S07]  /*167b0*/  IMAD.U32 R4, RZ, RZ, UR8 ;  /* 0x00000008ff047e24 */ /* 0x000fce000f8e00ff */
.L_x_547:
[----:B------:R-:W-:-:S08]  /*167c0*/  NOP ;  /* 0x0000000000007918 */ /* 0x000fd00000000000 */
[----:B0-----:R-:W0:-:S00]  /*167d0*/  USETMAXREG.DEALLOC.CTAPOOL 0x18 ;  /* 0x00000018000079c8 */ /* 0x001e0000080e0500 */
[----:B------:R-:W-:-:S13]  /*167e0*/  ISETP.NE.AND P0, PT, RZ, UR9, PT ;  /* 0x00000009ff007c0c */ /* 0x000fda000bf05270 */
[----:B------:R-:W-:Y:S05]  /*167f0*/  @P0 EXIT ;  /* 0x000000000000094d */ /* 0x000fea0003800000 */
[----:B0-----:R-:W-:Y:S01]  /*16800*/  LOP3.LUT P0, RZ, R0, 0xff, RZ, 0xc0, !PT ;  /* 0x000000ff00ff7812 */ /* 0x001fe2000780c0ff */
[----:B------:R-:W-:Y:S01]  /*16810*/  IMAD.MOV.U32 R0, RZ, RZ, 0x1 ;  /* 0x00000001ff007424 */ /* 0x000fe200078e00ff */
[----:B------:R-:W-:-:S11]  /*16820*/  MOV R6, RZ ;  /* 0x000000ff00067202 */ /* 0x000fd60000000f00 */
[----:B------:R-:W-:Y:S05]  /*16830*/  @!P0 BRA `(.L_x_550) ;  /* 0x0000000c007c8947 */ /* 0x000fea0003800000 */
[----:B------:R-:W0:Y:S01]  /*16840*/  S2R R9, SR_CgaCtaId ;  /* 0x0000000000097919 */ /* 0x000e220000008800 */
[----:B------:R-:W-:Y:S01]  /*16850*/  ULDC UR4, c[0x0][0x28c] ;  /* 0x0000a30000047ab9 */ /* 0x000fe20000000800 */
[----:B------:R-:W-:Y:S01]  /*16860*/  ULDC UR8, c[0x0][0x658] ;  /* 0x0001960000087ab9 */ /* 0x000fe20000000800 */
[----:B------:R-:W-:Y:S01]  /*16870*/  UIADD3 UR9, UR4, 0x1f, URZ ;  /* 0x0000001f04097890 */ /* 0x000fe2000fffe03f */
[----:B------:R-:W-:Y:S01]  /*16880*/  BSSY B0, `(.L_x_550) ;  /* 0x00000da000007945 */ /* 0x000fe20003800000 */
[----:B------:R-:W-:Y:S01]  /*16890*/  UMOV UR7, 0xffffffff ;  /* 0xffffffff00077882 */ /* 0x000fe20000000000 */
[----:B------:R-:W-:Y:S01]  /*168a0*/  ULDC UR6, c[0x0][0xc] ;  /* 0x0000030000067ab9 */ /* 0x000fe20000000800 */
[----:B------:R-:W-:Y:S01]  /*168b0*/  USHF.R.S32.HI UR10, URZ, 0x1f, UR9 ;  /* 0x0000001f3f0a7899 */ /* 0x000fe20008011409 */
[----:B------:R-:W-:Y:S01]  /*168c0*/  IMAD.MOV.U32 R8, RZ, RZ, 0x1 ;  /* 0x00000001ff087424 */ /* 0x000fe200078e00ff */
[----:B------:R-:W-:Y:S01]  /*168d0*/  USHF.L.U32 UR11, UR7, UR8, URZ ;  /* 0x00000008070b7299 */ /* 0x000fe2000800063f */
[----:B------:R-:W-:Y:S01]  /*168e0*/  IMAD.MOV.U32 R0, RZ, RZ, 0x1 ;  /* 0x00000001ff007424 */ /* 0x000fe200078e00ff */
[----:B------:R-:W-:Y:S01]  /*168f0*/  ULDC UR5, c[0x0][0x600] ;  /* 0x0001800000057ab9 */ /* 0x000fe20000000800 */
[----:B------:R-:W-:Y:S01]  /*16900*/  ULDC UR7, c[0x0][0x10] ;  /* 0x0000040000077ab9 */ /* 0x000fe20000000800 */
[----:B------:R-:W-:Y:S01]  /*16910*/  UMOV UR12, 0x1 ;  /* 0x00000001000c7882 */ /* 0x000fe20000000000 */
[----:B------:R-:W-:Y:S01]  /*16920*/  UIADD3 UR4, UR5, -0x1, URZ ;  /* 0xffffffff05047890 */ /* 0x000fe2000fffe03f */
[----:B------:R-:W-:Y:S01]  /*16930*/  IMAD.MOV.U32 R6, RZ, RZ, RZ ;  /* 0x000000ffff067224 */ /* 0x000fe200078e00ff */
[----:B------:R-:W-:-:S02]  /*16940*/  UIMAD.WIDE.U32 UR6, UR6, UR7, URZ ;  /* 0x00000007060672a5 */ /* 0x000fc4000f8e003f */
[----:B------:R-:W-:Y:S02]  /*16950*/  ULEA.HI UR10, UR10, UR9, URZ, 0x5 ;  /* 0x000000090a0a7291 */ /* 0x000fe4000f8f283f */
[----:B------:R-:W-:Y:S02]  /*16960*/  USHF.L.U32 UR5, UR12, UR8, URZ ;  /* 0x000000080c057299 */ /* 0x000fe4000800063f */
[----:B------:R-:W-:Y:S01]  /*16970*/  USHF.R.S32.HI UR18, URZ, 0x5, UR10 ;  /* 0x000000053f127899 */ /* 0x000fe2000801140a */
[----:B------:R-:W-:Y:S01]  /*16980*/  ULDC UR8, c[0x0][0x14] ;  /* 0x0000050000087ab9 */ /* 0x000fe20000000800 */
[----:B------:R-:W-:Y:S02]  /*16990*/  ULOP3.LUT UR21, UR40, 0x2, URZ, 0xfc, !UPT ;  /* 0x0000000228157892 */ /* 0x000fe4000f8efc3f */
[----:B------:R-:W-:Y:S02]  /*169a0*/  UIMAD.WIDE.U32 UR22, UR6, UR8, URZ ;  /* 0x00000008061672a5 */ /* 0x000fe4000f8e003f */
[----:B------:R-:W-:-:S02]  /*169b0*/  UIMAD UR13, UR7, UR8, URZ ;  /* 0x00000008070d72a4 */ /* 0x000fc4000f8e023f */
[----:B------:R-:W-:Y:S01]  /*169c0*/  ULOP3.LUT UR19, URZ, UR11, URZ, 0x33, !UPT ;  /* 0x0000000b3f137292 */ /* 0x000fe2000f8e333f */
[C---:B0-----:R-:W-:Y:S01]  /*169d0*/  IMAD.SHL.U32 R16, R9.reuse, 0x80, RZ ;  /* 0x0000008009107824 */ /* 0x041fe200078e00ff */
[----:B------:R-:W-:Y:S01]  /*169e0*/  UIADD3 UR13, UR23, UR13, URZ ;  /* 0x0000000d170d7290 */ /* 0x000fe2000fffe03f */
[----:B------:R-:W-:Y:S01]  /*169f0*/  IMAD.SHL.U32 R9, R9, 0x1000, RZ ;  /* 0x0000100009097824 */ /* 0x000fe200078e00ff */
[----:B------:R-:W-:Y:S02]  /*16a00*/  UIADD3 UR26, UR18, 0x1, URZ ;  /* 0x00000001121a7890 */ /* 0x000fe4000fffe03f */
[----:B------:R-:W-:Y:S01]  /*16a10*/  LOP3.LUT R16, R16, 0x80, RZ, 0xc0, !PT ;  /* 0x0000008010107812 */ /* 0x000fe200078ec0ff */
[----:B------:R-:W-:Y:S01]  /*16a20*/  ULDC.64 UR24, c[0x0][0x198] ;  /* 0x0000660000187ab9 */ /* 0x000fe20000000a00 */
[----:B------:R-:W-:-:S08]  /*16a30*/  LOP3.LUT R9, R9, 0x1000, RZ, 0xc0, !PT ;  /* 0x0000100009097812 */ /* 0x000fd000078ec0ff */
.L_x_561:
[----:B------:R-:W-:-:S03]  /*16a40*/  UMOV UR6, 0xffffffff ;  /* 0xffffffff00067882 */ /* 0x000fc60000000000 */
[----:B------:R-:W-:Y:S05]  /*16a50*/  BRA.DIV UR6, `(.L_x_551) ;  /* 0x00000012064c7947 */ /* 0x000fea000b800000 */
[----:B------:R-:W-:-:S13]  /*16a60*/  ELECT P6, URZ, PT ;  /* 0x00000000003f782f */ /* 0x000fda00038c0000 */
.L_x_575:
[----:B------:R-:W0:Y:S01]  /*16a70*/  LDC R2, c[0x0][0x28c] ;  /* 0x0000a300ff027b82 */ /* 0x000e220000000800 */
[----:B------:R-:W-:Y:S01]  /*16a80*/  BSSY B1, `(.L_x_552) ;  /* 0x000003a000017945 */ /* 0x000fe20003800000 */
[----:B0-----:R-:W-:-:S13]  /*16a90*/  ISETP.LT.OR P6, PT, R2, 0x1, !P6 ;  /* 0x000000010200780c */ /* 0x001fda00077c1670 */
[----:B------:R-:W-:Y:S05]  /*16aa0*/  @P6 BRA `(.L_x_553) ;  /* 0x0000000000dc6947 */ /* 0x000fea0003800000 */
[----:B------:R-:W-:Y:S01]  /*16ab0*/  LEA R2, R3, R16, 0x8 ;  /* 0x0000001003027211 */ /* 0x000fe200078e40ff */
[----:B------:R-:W-:Y:S02]  /*16ac0*/  IMAD.SHL.U32 R3, R4, 0x100, RZ ;  /* 0x0000010004037824 */ /* 0x000fe400078e00ff */
[----:B------:R-:W-:Y:S02]  /*16ad0*/  IMAD.MOV.U32 R11, RZ, RZ, RZ ;  /* 0x000000ffff0b7224 */ /* 0x000fe400078e00ff */
[----:B------:R-:W-:Y:S02]  /*16ae0*/  IMAD.U32 R13, RZ, RZ, UR26 ;  /* 0x0000001aff0d7e24 */ /* 0x000fe4000f8e00ff */
[----:B------:R-:W-:Y:S02]  /*16af0*/  IMAD.MOV.U32 R4, RZ, RZ, R0 ;  /* 0x000000ffff047224 */ /* 0x000fe400078e0000 */
[----:B------:R-:W-:-:S07]  /*16b00*/  IMAD.MOV.U32 R12, RZ, RZ, R6 ;  /* 0x000000ffff0c7224 */ /* 0x000fce00078e0006 */
.L_x_556:
[----:B------:R-:W0:Y:S01]  /*16b10*/  S2R R14, SR_CgaCtaId ;  /* 0x00000000000e7919 */ /* 0x000e220000008800 */
[----:B------:R-:W-:Y:S01]  /*16b20*/  MOV R5, 0x400 ;  /* 0x0000040000057802 */ /* 0x000fe20000000f00 */
[----:B------:R-:W1:Y:S03]  /*16b30*/  S2R R7, SR_TID.X ;  /* 0x0000000000077919 */ /* 0x000e660000002100 */
[----:B0-----:R-:W-:Y:S02]  /*16b40*/  LEA R15, R14, R5, 0x18 ;  /* 0x000000050e0f7211 */ /* 0x001fe400078ec0ff */
[----:B------:R-:W-:Y:S02]  /*16b50*/  SHF.L.U32 R14, R4, 0x1f, RZ ;  /* 0x0000001f040e7819 */ /* 0x000fe400000006ff */
[----:B------:R-:W-:Y:S02]  /*16b60*/  LEA R5, R12, R15, 0x3 ;  /* 0x0000000f0c057211 */ /* 0x000fe400078e18ff */
[----:B-1----:R-:W-:-:S02]  /*16b70*/  LOP3.LUT P1, RZ, R7, 0x7f, RZ, 0xc0, !PT ;  /* 0x0000007f07ff7812 */ /* 0x002fc4000782c0ff */
[----:B------:R-:W0:Y:S02]  /*16b80*/  SYNCS.PHASECHK.TRANS64.TRYWAIT P0, [R5+URZ+0x38], R14 ;  /* 0x0000380e050075a7 */ /* 0x000e24000800017f */
[----:B0-----:R-:W-:Y:S09]  /*16b90*/  @!P0 BRA `(.L_x_554) ;  /* 0x00000010001c8947 */ /* 0x001ff20003800000 */
.L_x_576:
[----:B0-----:R-:W0:Y:S01]  /*16ba0*/  @!P1 LDC R14, c[0x0][0x500] ;  /* 0x00014000ff0e9b82 */ /* 0x001e220000000800 */
[----:B------:R-:W-:-:S04]  /*16bb0*/  UPRMT UR6, UR21, 0x9910, URZ ;  /* 0x0000991015067896 */ /* 0x000fc8000800003f */
[----:B------:R-:W-:-:S06]  /*16bc0*/  UISETP.NE.AND UP0, UPT, UR6, 0x2, UPT ;  /* 0x000000020600788c */ /* 0x000fcc000bf05270 */
[----:B------:R-:W-:Y:S01]  /*16bd0*/  PLOP3.LUT P0, PT, PT, PT, UP0, 0x80, 0x0 ;  /* 0x000000000000781c */ /* 0x000fe20003f0f008 */
[----:B0-----:R0:W-:-:S12]  /*16be0*/  @!P1 SYNCS.ARRIVE.TRANS64 RZ, [R5+URZ], R14 ;  /* 0x0000000e05ff99a7 */ /* 0x0011d8000800003f */
[----:B------:R-:W-:Y:S05]  /*16bf0*/  @P0 BRA `(.L_x_555) ;  /* 0x0000000000040947 */ /* 0x000fea0003800000 */
[----:B------:R-:W-:Y:S01]  /*16c00*/  BPT.TRAP 0x1 ;  /* 0x000000040000795c */ /* 0x000fe20000300000 */
.L_x_555:
[C---:B------:R-:W-:Y:S01]  /*16c10*/  IMAD R7, R12.reuse, 0x4000, R15 ;  /* 0x000040000c077824 */ /* 0x040fe200078e020f */
[----:B------:R-:W-:Y:S01]  /*16c20*/  R2UR UR9, R5 ;  /* 0x00000000050972ca */ /* 0x000fe200000e0000 */
[----:B------:R-:W-:Y:S01]  /*16c30*/  VIADD R13, R13, 0xffffffff ;  /* 0xffffffff0d0d7836 */ /* 0x000fe20000000000 */
[----:B------:R-:W-:Y:S01]  /*16c40*/  UIADD3 UR6, UP0, UR24, 0xf0, URZ ;  /* 0x000000f018067890 */ /* 0x000fe2000ff1e03f */
[----:B------:R-:W-:Y:S01]  /*16c50*/  R2UR UR11, R3 ;  /* 0x00000000030b72ca */ /* 0x000fe200000e0000 */
[----:B------:R-:W-:Y:S01]  /*16c60*/  UIADD3 UR28, UP1, UR24, 0x1f0, URZ ;  /* 0x000001f0181c7890 */ /* 0x000fe2000ff3e03f */
[----:B------:R-:W-:Y:S01]  /*16c70*/  R2UR UR7, R7 ;  /* 0x00000000070772ca */ /* 0x000fe200000e0000 */
[C---:B------:R-:W-:Y:S01]  /*16c80*/  IMAD R7, R12.reuse, 0x2000, R9 ;  /* 0x000020000c077824 */ /* 0x040fe200078e0209 */
[----:B------:R-:W-:Y:S01]  /*16c90*/  R2UR UR10, R11 ;  /* 0x000000000b0a72ca */ /* 0x000fe200000e0000 */
[----:B------:R-:W-:Y:S01]  /*16ca0*/  VIADD R12, R12, 0x1 ;  /* 0x000000010c0c7836 */ /* 0x000fe20000000000 */
[----:B------:R-:W-:Y:S01]  /*16cb0*/  R2UR UR12, R10 ;  /* 0x000000000a0c72ca */ /* 0x000fe200000e0000 */
[----:B------:R-:W-:Y:S01]  /*16cc0*/  IMAD R7, R7, 0x2, R15 ;  /* 0x0000000207077824 */ /* 0x000fe200078e020f */
[----:B------:R-:W-:Y:S01]  /*16cd0*/  R2UR UR20, R2 ;  /* 0x00000000021472ca */ /* 0x000fe200000e0000 */
[----:B------:R-:W-:Y:S01]  /*16ce0*/  UIADD3.X UR29, URZ, UR25, URZ, UP1, !UPT ;  /* 0x000000193f1d7290 */ /* 0x000fe20008ffe43f */
[----:B------:R-:W-:Y:S01]  /*16cf0*/  ISETP.GT.AND P1, PT, R13, 0x1, PT ;  /* 0x000000010d00780c */ /* 0x000fe20003f24270 */
[----:B------:R-:W-:Y:S01]  /*16d00*/  UMOV UR14, 0x0 ;  /* 0x00000000000e7882 */ /* 0x000fe20000000000 */
[----:B------:R-:W-:Y:S01]  /*16d10*/  R2UR UR8, R7 ;  /* 0x00000000070872ca */ /* 0x000fe200000e0000 */
[----:B------:R-:W-:Y:S01]  /*16d20*/  UMOV UR15, 0x10000000 ;  /* 0x10000000000f7882 */ /* 0x000fe20000000000 */
[C---:B------:R-:W-:Y:S01]  /*16d30*/  ISETP.NE.AND P0, PT, R12.reuse, 0x7, PT ;  /* 0x000000070c00780c */ /* 0x040fe20003f05270 */
[----:B------:R-:W-:Y:S01]  /*16d40*/  UIADD3 UR16, UR7, 0x180, URZ ;  /* 0x0000018007107890 */ /* 0x000fe2000fffe03f */
[----:B------:R-:W-:Y:S01]  /*16d50*/  IADD3 R11, R11, 0x20, RZ ;  /* 0x000000200b0b7810 */ /* 0x000fe20007ffe0ff */
[----:B------:R-:W-:Y:S01]  /*16d60*/  UIADD3.X UR7, URZ, UR25, URZ, UP0, !UPT ;  /* 0x000000193f077290 */ /* 0x000fe200087fe43f */
[----:B0-----:R-:W-:Y:S01]  /*16d70*/  SEL R5, RZ, 0x1, P0 ;  /* 0x00000001ff057807 */ /* 0x001fe20000000000 */
[----:B------:R-:W-:Y:S01]  /*16d80*/  UMOV UR27, 0x30000 ;  /* 0x00030000001b7882 */ /* 0x000fe20000000000 */
[----:B------:R-:W-:-:S02]  /*16d90*/  SEL R12, R12, RZ, P0 ;  /* 0x000000ff0c0c7207 */ /* 0x000fc40000000000 */
[----:B------:R-:W-:-:S03]  /*16da0*/  LOP3.LUT R4, R4, R5, RZ, 0x3c, !PT ;  /* 0x0000000504047212 */ /* 0x000fc600078e3cff */
[----:B------:R-:W-:-:S03]  /*16db0*/  UIADD3 UR17, UR8, 0x1c180, URZ ;  /* 0x0001c18008117890 */ /* 0x000fc6000fffe03f */
[----:B------:R-:W-:Y:S02]  /*16dc0*/  UMOV UR8, UR16 ;  /* 0x0000001000087c82 */ /* 0x000fe40008000000 */
[----:B------:R0:W-:Y:S02]  /*16dd0*/  UTMALDG.3D [UR8], [UR6], desc[UR14] ;  /* 0x00000e08060075b4 */ /* 0x0001e40008011000 */
[----:B0-----:R-:W-:Y:S01]  /*16de0*/  UMOV UR8, UR17 ;  /* 0x0000001100087c82 */ /* 0x001fe20008000000 */
[----:B------:R-:W-:Y:S02]  /*16df0*/  UMOV UR11, UR20 ;  /* 0x00000014000b7c82 */ /* 0x000fe40008000000 */
[----:B------:R0:W-:Y:S02]  /*16e00*/  UTMALDG.3D.MULTICAST [UR8], [UR28], UR27, desc[UR14] ;  /* 0x00000e081c0073b4 */ /* 0x0001e4000801181b */
[----:B0-----:R-:W-:Y:S05]  /*16e10*/  @P1 BRA `(.L_x_556) ;  /* 0xfffffffc003c1947 */ /* 0x001fea000383ffff */
.L_x_553:
[----:B------:R-:W-:Y:S05]  /*16e20*/  BSYNC B1 ;  /* 0x0000000000017941 */ /* 0x000fea0003800000 */
.L_x_552:
[----:B------:R-:W2:Y:S01]  /*16e30*/  LDL.LU R15, [R1+0x200] ;  /* 0x00020000010f7983 */ /* 0x000ea20000300800 */
[----:B------:R-:W-:Y:S01]  /*16e40*/  LOP3.LUT P1, RZ, R8, 0xff, RZ, 0xc0, !PT ;  /* 0x000000ff08ff7812 */ /* 0x000fe2000782c0ff */
[----:B------:R-:W-:Y:S01]  /*16e50*/  VIADD R6, R6, UR18 ;  /* 0x0000001206067c36 */ /* 0x000fe20008000000 */
[----:B------:R-:W-:Y:S01]  /*16e60*/  ULDC.64 UR6, c[0x0][0x650] ;  /* 0x0001940000067ab9 */ /* 0x000fe20000000a00 */
[----:B------:R-:W3:Y:S01]  /*16e70*/  LDL.LU R14, [R1+0x204] ;  /* 0x00020400010e7983 */ /* 0x000ee20000300800 */
[----:B------:R-:W-:Y:S01]  /*16e80*/  UISETP.GE.U32.AND UP0, UPT, UR18, 0x7, UPT ;  /* 0x000000071200788c */ /* 0x000fe2000bf06070 */
[C---:B------:R-:W-:Y:S01]  /*16e90*/  IMAD.WIDE.U32 R2, R6.reuse, 0x24924925, RZ ;  /* 0x2492492506027825 */ /* 0x040fe200078e00ff */
[C---:B------:R-:W-:Y:S01]  /*16ea0*/  ISETP.GT.U32.AND P0, PT, R6.reuse, 0x6, PT ;  /* 0x000000060600780c */ /* 0x040fe20003f04070 */
[----:B------:R-:W-:Y:S01]  /*16eb0*/  BSSY B1, `(.L_x_557) ;  /* 0x0000074000017945 */ /* 0x000fe20003800000 */
[----:B------:R-:W-:Y:S01]  /*16ec0*/  MOV R10, 0xffffffff ;  /* 0xffffffff000a7802 */ /* 0x000fe20000000f00 */
[----:B------:R-:W-:Y:S01]  /*16ed0*/  IMAD.IADD R2, R6, 0x1, -R3 ;  /* 0x0000000106027824 */ /* 0x000fe200078e0a03 */
[----:B------:R-:W-:-:S03]  /*16ee0*/  PRMT R8, RZ, 0x7610, R8 ;  /* 0x00007610ff087816 */ /* 0x000fc60000000008 */
[----:B------:R-:W0:Y:S01]  /*16ef0*/  @P1 S2R R4, SR_CgaCtaId ;  /* 0x0000000000041919 */ /* 0x000e220000008800 */
[----:B------:R-:W-:Y:S02]  /*16f00*/  LEA.HI R2, R2, R3, RZ, 0x1f ;  /* 0x0000000302027211 */ /* 0x000fe400078ff8ff */
[----:B------:R-:W-:-:S04]  /*16f10*/  @P1 MOV R3, 0x400 ;  /* 0x0000040000031802 */ /* 0x000fc80000000f00 */
[----:B0-----:R-:W-:Y:S01]  /*16f20*/  @P1 LEA R3, R4, R3, 0x18 ;  /* 0x0000000304031211 */ /* 0x001fe200078ec0ff */
[----:B------:R-:W-:-:S03]  /*16f30*/  IMAD.U32 R4, RZ, RZ, UR18 ;  /* 0x00000012ff047e24 */ /* 0x000fc6000f8e00ff */
[----:B------:R0:W-:Y:S01]  /*16f40*/  @P1 SYNCS.ARRIVE.TRANS64.A1T0 RZ, [R3+URZ+0x88], RZ ;  /* 0x000088ff03ff19a7 */ /* 0x0001e2000810003f */
[----:B------:R-:W-:Y:S02]  /*16f50*/  PLOP3.LUT P1, PT, PT, PT, UP0, 0x80, 0x0 ;  /* 0x000000000000781c */ /* 0x000fe40003f2f008 */
[----:B------:R-:W-:Y:S01]  /*16f60*/  ISETP.LT.U32.AND P0, PT, R4, 0x7, P0 ;  /* 0x000000070400780c */ /* 0x000fe20000701070 */
[----:B------:R-:W-:-:S03]  /*16f70*/  IMAD.MOV.U32 R4, RZ, RZ, -0x1 ;  /* 0xffffffffff047424 */ /* 0x000fc600078e00ff */
[----:B0-----:R-:W-:-:S04]  /*16f80*/  SEL R3, RZ, 0x1, !P0 ;  /* 0x00000001ff037807 */ /* 0x001fc80004000000 */
[----:B------:R-:W-:Y:S02]  /*16f90*/  LOP3.LUT R0, R0, R3, RZ, 0x3c, !PT ;  /* 0x0000000300007212 */ /* 0x000fe400078e3cff */
[--C-:B------:R-:W-:Y:S02]  /*16fa0*/  SHF.R.U32.HI R3, RZ, 0x2, R2.reuse ;  /* 0x00000002ff037819 */ /* 0x100fe40000011602 */
[----:B------:R-:W-:Y:S02]  /*16fb0*/  PRMT R2, RZ, 0x7610, R2 ;  /* 0x00007610ff027816 */ /* 0x000fe40000000002 */
[----:B------:R-:W-:Y:S01]  /*16fc0*/  @P1 LOP3.LUT R0, R0, 0x1, R3, 0x78, !PT ;  /* 0x0000000100001812 */ /* 0x000fe200078e7803 */
[----:B------:R-:W-:Y:S02]  /*16fd0*/  IMAD R6, R3, -0x7, R6 ;  /* 0xfffffff903067824 */ /* 0x000fe400078e0206 */
[----:B------:R-:W-:Y:S01]  /*16fe0*/  IMAD.MOV.U32 R3, RZ, RZ, -0x1 ;  /* 0xffffffffff037424 */ /* 0x000fe200078e00ff */
[----:B---3--:R-:W-:-:S04]  /*16ff0*/  IADD3 R14, P0, R14, UR22, RZ ;  /* 0x000000160e0e7c10 */ /* 0x008fc8000ff1e0ff */
[----:B--2---:R-:W-:Y:S01]  /*17000*/  IADD3.X R15, R15, UR13, RZ, P0, !PT ;  /* 0x0000000d0f0f7c10 */ /* 0x004fe200087fe4ff */
[----:B------:R0:W-:Y:S01]  /*17010*/  STL [R1+0x204], R14 ;  /* 0x0002040e01007387 */ /* 0x0001e20000100800 */
[----:B------:R-:W-:-:S03]  /*17020*/  ISETP.GE.U32.AND P0, PT, R14, UR6, PT ;  /* 0x000000060e007c0c */ /* 0x000fc6000bf06070 */
[----:B------:R0:W-:Y:S01]  /*17030*/  STL [R1+0x200], R15 ;  /* 0x0002000f01007387 */ /* 0x0001e20000100800 */
[----:B------:R-:W-:-:S13]  /*17040*/  ISETP.GE.U32.AND.EX P0, PT, R15, UR7, PT, P0 ;  /* 0x000000070f007c0c */ /* 0x000fda000bf06100 */
[----:B0-----:R-:W-:Y:S05]  /*17050*/  @P0 BRA `(.L_x_558) ;  /* 0x0000000400640947 */ /* 0x001fea0003800000 */
[----:B------:R-:W0:Y:S01]  /*17060*/  S2R R7, SR_CTAID.X ;  /* 0x0000000000077919 */ /* 0x000e220000002500 */
[----:B------:R-:W-:Y:S01]  /*17070*/  ULDC UR6, c[0x0][0x150] ;  /* 0x0000540000067ab9 */ /* 0x000fe20000000800 */
[----:B------:R-:W1:Y:S01]  /*17080*/  LDC R4, c[0x0][0x144] ;  /* 0x00005100ff047b82 */ /* 0x000e620000000800 */
[----:B------:R-:W-:Y:S01]  /*17090*/  UISETP.NE.AND UP0, UPT, UR45, URZ, UPT ;  /* 0x0000003f2d00728c */ /* 0x000fe2000bf05270 */
[----:B------:R-:W2:Y:S01]  /*170a0*/  S2R R5, SR_CTAID.Y ;  /* 0x0000000000057919 */ /* 0x000ea20000002600 */
[----:B------:R-:W-:-:S04]  /*170b0*/  ULDC UR9, c[0x0][0x630] ;  /* 0x00018c0000097ab9 */ /* 0x000fc80000000800 */
[----:B------:R-:W-:Y:S01]  /*170c0*/  PLOP3.LUT P0, PT, PT, PT, UP0, 0x80, 0x0 ;  /* 0x000000000000781c */ /* 0x000fe20003f0f008 */
[----:B------:R-:W3:Y:S01]  /*170d0*/  LDC R12, c[0x0][0x148] ;  /* 0x00005200ff0c7b82 */ /* 0x000ee20000000800 */
[----:B0-----:R-:W-:Y:S02]  /*170e0*/  I2FP.F32.U32 R2, R7 ;  /* 0x0000000700027245 */ /* 0x001fe40000201000 */
[----:B--2---:R-:W-:-:S03]  /*170f0*/  I2FP.F32.U32 R3, R5 ;  /* 0x0000000500037245 */ /* 0x004fc60000201000 */
[----:B------:R-:W-:Y:S01]  /*17100*/  FMUL R2, R2, UR6 ;  /* 0x0000000602027c20 */ /* 0x000fe20008400000 */
[----:B------:R-:W-:Y:S02]  /*17110*/  ULDC UR6, c[0x0][0x154] ;  /* 0x0000550000067ab9 */ /* 0x000fe40000000800 */
[----:B------:R-:W-:Y:S01]  /*17120*/  FMUL R10, R3, UR6 ;  /* 0x00000006030a7c20 */ /* 0x000fe20008400000 */
[----:B------:R-:W-:Y:S02]  /*17130*/  ULDC.64 UR6, c[0x0][0x628] ;  /* 0x00018a0000067ab9 */ /* 0x000fe40000000a00 */
[----:B------:R-:W0:Y:S08]  /*17140*/  F2I.U32.TRUNC.NTZ R2, R2 ;  /* 0x0000000200027305 */ /* 0x000e30000020f000 */
[----:B------:R-:W2:Y:S01]  /*17150*/  F2I.U32.TRUNC.NTZ R10, R10 ;  /* 0x0000000a000a7305 */ /* 0x000ea2000020f000 */
[----:B0-----:R-:W-:-:S02]  /*17160*/  IMAD.MOV R3, RZ, RZ, -R2 ;  /* 0x000000ffff037224 */ /* 0x001fc400078e0a02 */
[----:B------:R-:W-:Y:S02]  /*17170*/  IMAD.MOV.U32 R2, RZ, RZ, R14 ;  /* 0x000000ffff027224 */ /* 0x000fe400078e000e */
[----:B-1----:R-:W-:Y:S02]  /*17180*/  IMAD R7, R4, R3, R7 ;  /* 0x0000000304077224 */ /* 0x002fe400078e0207 */
[----:B--2---:R-:W-:-:S04]  /*17190*/  IMAD.MOV R3, RZ, RZ, -R10 ;  /* 0x000000ffff037224 */ /* 0x004fc800078e0a0a */
[----:B---3--:R-:W-:Y:S01]  /*171a0*/  @P0 IMAD R7, R12, R3, R5 ;  /* 0x000000030c070224 */ /* 0x008fe200078e0205 */
[----:B------:R-:W-:Y:S01]  /*171b0*/  ISETP.NE.U32.AND P0, PT, RZ, UR6, PT ;  /* 0x00000006ff007c0c */ /* 0x000fe2000bf05070 */
[----:B------:R-:W-:-:S03]  /*171c0*/  IMAD.MOV.U32 R3, RZ, RZ, R15 ;  /* 0x000000ffff037224 */ /* 0x000fc600078e000f */
[----:B------:R-:W-:-:S13]  /*171d0*/  ISETP.NE.AND.EX P0, PT, RZ, UR7, PT, P0 ;  /* 0x00000007ff007c0c */ /* 0x000fda000bf05300 */
[----:B------:R-:W-:Y:S05]  /*171e0*/  @!P0 BRA `(.L_x_559) ;  /* 0x0000000000288947 */ /* 0x000fea0003800000 */
[----:B------:R-:W-:Y:S02]  /*171f0*/  ULDC UR8, c[0x0][0x634] ;  /* 0x00018d0000087ab9 */ /* 0x000fe40000000800 */
[----:B------:R-:W-:-:S05]  /*17200*/  IADD3 R3, P0, R14, UR8, RZ ;  /* 0x000000080e037c10 */ /* 0x000fca000ff1e0ff */
[----:B------:R-:W-:-:S04]  /*17210*/  IMAD.X R11, RZ, RZ, R15, P0 ;  /* 0x000000ffff0b7224 */ /* 0x000fc800000e060f */
[----:B------:R-:W-:-:S04]  /*17220*/  IMAD.WIDE.U32 R4, R11, UR6, RZ ;  /* 0x000000060b047c25 */ /* 0x000fc8000f8e00ff */
[----:B------:R-:W-:-:S04]  /*17230*/  IMAD.WIDE.U32 R4, P0, R3, UR7, R4 ;  /* 0x0000000703047c25 */ /* 0x000fc8000f800004 */
[----:B------:R-:W-:-:S04]  /*17240*/  IMAD.WIDE.U32 R2, R3, UR6, RZ ;  /* 0x0000000603027c25 */ /* 0x000fc8000f8e00ff */
[----:B------:R-:W-:Y:S01]  /*17250*/  IMAD.MOV.U32 R2, RZ, RZ, R5 ;  /* 0x000000ffff027224 */ /* 0x000fe200078e0005 */
[----:B------:R-:W-:Y:S02]  /*17260*/  IADD3 RZ, P1, R3, R4, RZ ;  /* 0x0000000403ff7210 */ /* 0x000fe40007f3e0ff */
[----:B------:R-:W-:-:S03]  /*17270*/  IADD3.X R3, RZ, RZ, RZ, P0, !PT ;  /* 0x000000ffff037210 */ /* 0x000fc600007fe4ff */
[----:B------:R-:W-:-:S08]  /*17280*/  IMAD.WIDE.U32.X R2, R11, UR7, R2, P1 ;  /* 0x000000070b027c25 */ /* 0x000fd000088e0402 */
.L_x_559:
[--C-:B------:R-:W-:Y:S01]  /*17290*/  SHF.R.U64 R10, R2, UR9, R3.reuse ;  /* 0x00000009020a7c19 */ /* 0x100fe20008001203 */
[----:B------:R-:W-:Y:S01]  /*172a0*/  ULDC.64 UR6, c[0x0][0x620] ;  /* 0x0001880000067ab9 */ /* 0x000fe20000000a00 */
[----:B------:R-:W-:Y:S01]  /*172b0*/  SHF.R.U32.HI R2, RZ, UR9, R3 ;  /* 0x00000009ff027c19 */ /* 0x000fe20008011603 */
[----:B------:R-:W-:Y:S01]  /*172c0*/  IMAD.MOV.U32 R3, RZ, RZ, R15 ;  /* 0x000000ffff037224 */ /* 0x000fe200078e000f */
[----:B------:R-:W-:Y:S01]  /*172d0*/  IADD3 R11, P0, RZ, -R10, RZ ;  /* 0x8000000aff0b7210 */ /* 0x000fe20007f1e0ff */
[----:B------:R-:W-:-:S04]  /*172e0*/  ULDC.64 UR8, c[0x0][0x640] ;  /* 0x0001900000087ab9 */ /* 0x000fc80000000a00 */
[----:B------:R-:W-:Y:S01]  /*172f0*/  IMAD.X R2, RZ, RZ, ~R2, P0 ;  /* 0x000000ffff027224 */ /* 0x000fe200000e0e02 */
[----:B------:R-:W-:-:S03]  /*17300*/  ISETP.NE.U32.AND P0, PT, RZ, UR8, PT ;  /* 0x00000008ff007c0c */ /* 0x000fc6000bf05070 */
[----:B------:R-:W-:Y:S01]  /*17310*/  IMAD R2, R2, UR6, RZ ;  /* 0x0000000602027c24 */ /* 0x000fe2000f8e02ff */
[----:B------:R-:W-:-:S03]  /*17320*/  ISETP.NE.AND.EX P0, PT, RZ, UR9, PT, P0 ;  /* 0x00000009ff007c0c */ /* 0x000fc6000bf05300 */
[----:B------:R-:W-:Y:S02]  /*17330*/  IMAD R5, R11, UR7, R2 ;  /* 0x000000070b057c24 */ /* 0x000fe4000f8e0202 */
[----:B------:R-:W-:-:S04]  /*17340*/  IMAD.MOV.U32 R2, RZ, RZ, R14 ;  /* 0x000000ffff027224 */ /* 0x000fc800078e000e */
[----:B------:R-:W-:Y:S01]  /*17350*/  IMAD.WIDE.U32 R2, R11, UR6, R2 ;  /* 0x000000060b027c25 */ /* 0x000fe2000f8e0002 */
[----:B------:R-:W-:-:S03]  /*17360*/  ULDC UR6, c[0x0][0x618] ;  /* 0x0001860000067ab9 */ /* 0x000fc60000000800 */
[----:B------:R-:W-:-:S05]  /*17370*/  IMAD.IADD R3, R3, 0x1, R5 ;  /* 0x0000000103037824 */ /* 0x000fca00078e0205 */
[--C-:B------:R-:W-:Y:S02]  /*17380*/  SHF.R.U64 R11, R2, UR6, R3.reuse ;  /* 0x00000006020b7c19 */ /* 0x100fe40008001203 */
[----:B------:R-:W-:Y:S01]  /*17390*/  SHF.R.U32.HI R2, RZ, UR6, R3 ;  /* 0x00000006ff027c19 */ /* 0x000fe20008011603 */
[----:B------:R-:W-:-:S03]  /*173a0*/  ULDC UR6, c[0x0][0x608] ;  /* 0x0001820000067ab9 */ /* 0x000fc60000000800 */
[--C-:B------:R-:W-:Y:S02]  /*173b0*/  SHF.R.U32.HI R3, RZ, UR6, R2.reuse ;  /* 0x00000006ff037c19 */ /* 0x100fe40008011602 */
[----:B------:R-:W-:Y:S01]  /*173c0*/  SHF.R.U64 R12, R11, UR6, R2 ;  /* 0x000000060b0c7c19 */ /* 0x000fe20008001202 */
[----:B------:R-:W-:Y:S02]  /*173d0*/  ULDC UR6, c[0x0][0x658] ;  /* 0x0001960000067ab9 */ /* 0x000fe40000000800 */
[--C-:B------:R-:W-:Y:S02]  /*173e0*/  SHF.R.U32.HI R14, RZ, UR6, R3.reuse ;  /* 0x00000006ff0e7c19 */ /* 0x100fe40008011603 */
[----:B------:R-:W-:-:S03]  /*173f0*/  SHF.R.U64 R13, R12, UR6, R3 ;  /* 0x000000060c0d7c19 */ /* 0x000fc60008001203 */
[----:B------:R-:W-:Y:S01]  /*17400*/  IMAD.MOV.U32 R3, RZ, RZ, R14 ;  /* 0x000000ffff037224 */ /* 0x000fe200078e000e */
[----:B------:R-:W-:Y:S01]  /*17410*/  MOV R2, R13 ;  /* 0x0000000d00027202 */ /* 0x000fe20000000f00 */
[----:B------:R-:W-:Y:S06]  /*17420*/  @!P0 BRA `(.L_x_560) ;  /* 0x0000000000288947 */ /* 0x000fec0003800000 */
[----:B------:R-:W-:Y:S02]  /*17430*/  ULDC UR6, c[0x0][0x64c] ;  /* 0x0001930000067ab9 */ /* 0x000fe40000000800 */
[----:B------:R-:W-:-:S05]  /*17440*/  IADD3 R3, P0, R13, UR6, RZ ;  /* 0x000000060d037c10 */ /* 0x000fca000ff1e0ff */
[----:B------:R-:W-:-:S04]  /*17450*/  IMAD.X R14, RZ, RZ, R14, P0 ;  /* 0x000000ffff0e7224 */ /* 0x000fc800000e060e */
[----:B------:R-:W-:-:S04]  /*17460*/  IMAD.WIDE.U32 R4, R14, UR8, RZ ;  /* 0x000000080e047c25 */ /* 0x000fc8000f8e00ff */
[----:B------:R-:W-:-:S04]  /*17470*/  IMAD.WIDE.U32 R4, P0, R3, UR9, R4 ;  /* 0x0000000903047c25 */ /* 0x000fc8000f800004 */
[----:B------:R-:W-:-:S04]  /*17480*/  IMAD.WIDE.U32 R2, R3, UR8, RZ ;  /* 0x0000000803027c25 */ /* 0x000fc8000f8e00ff */
[----:B------:R-:W-:Y:S01]  /*17490*/  IMAD.MOV.U32 R2, RZ, RZ, R5 ;  /* 0x000000ffff027224 */ /* 0x000fe200078e0005 */
[----:B------:R-:W-:Y:S01]  /*174a0*/  IADD3 RZ, P1, R3, R4, RZ ;  /* 0x0000000403ff7210 */ /* 0x000fe20007f3e0ff */
[----:B------:R-:W-:-:S04]  /*174b0*/  IMAD.X R3, RZ, RZ, RZ, P0 ;  /* 0x000000ffff037224 */ /* 0x000fc800000e06ff */
[----:B------:R-:W-:-:S08]  /*174c0*/  IMAD.WIDE.U32.X R2, R14, UR9, R2, P1 ;  /* 0x000000090e027c25 */ /* 0x000fd000088e0402 */
.L_x_560:
[----:B------:R-:W-:Y:S01]  /*174d0*/  ULDC UR6, c[0x0][0x648] ;  /* 0x0001920000067ab9 */ /* 0x000fe20000000800 */
[----:B------:R-:W-:Y:S01]  /*174e0*/  LOP3.LUT R12, R12, UR19, RZ, 0xc0, !PT ;  /* 0x000000130c0c7c12 */ /* 0x000fe2000f8ec0ff */
[----:B------:R-:W-:Y:S01]  /*174f0*/  UISETP.NE.AND UP0, UPT, UR45, URZ, UPT ;  /* 0x0000003f2d00728c */ /* 0x000fe2000bf05270 */
[----:B------:R-:W-:Y:S01]  /*17500*/  SHF.R.U64 R3, R2, UR6, R3 ;  /* 0x0000000602037c19 */ /* 0x000fe20008001203 */
[----:B------:R-:W-:Y:S01]  /*17510*/  ULDC UR6, c[0x0][0x638] ;  /* 0x00018e0000067ab9 */ /* 0x000fe20000000800 */
[----:B------:R-:W-:-:S03]  /*17520*/  LOP3.LUT R4, R11, UR4, RZ, 0xc0, !PT ;  /* 0x000000040b047c12 */ /* 0x000fc6000f8ec0ff */
[----:B------:R-:W-:Y:S01]  /*17530*/  IMAD.MOV R2, RZ, RZ, -R3 ;  /* 0x000000ffff027224 */ /* 0x000fe200078e0a03 */
[----:B------:R-:W-:Y:S01]  /*17540*/  PLOP3.LUT P0, PT, PT, PT, UP0, 0x40, 0x0 ;  /* 0x000000000000781c */ /* 0x000fe20003f0e808 */
[----:B------:R-:W-:Y:S01]  /*17550*/  IMAD R12, R3, UR5, R12 ;  /* 0x00000005030c7c24 */ /* 0x000fe2000f8e020c */
[----:B------:R-:W-:Y:S01]  /*17560*/  PLOP3.LUT P1, PT, PT, PT, UP0, 0x40, 0x0 ;  /* 0x000000000000781c */ /* 0x000fe20003f2e808 */
[----:B------:R-:W-:Y:S01]  /*17570*/  IMAD R13, R2, UR6, R13 ;  /* 0x00000006020d7c24 */ /* 0x000fe2000f8e020d */
[----:B------:R-:W-:Y:S01]  /*17580*/  ULDC UR6, c[0x0][0x610] ;  /* 0x0001840000067ab9 */ /* 0x000fe20000000800 */
[----:B------:R-:W-:Y:S01]  /*17590*/  MOV R2, 0x1 ;  /* 0x0000000100027802 */ /* 0x000fe20000000f00 */
[----:B------:R-:W-:Y:S01]  /*175a0*/  IMAD R7, R12, UR6, R7 ;  /* 0x000000060c077c24 */ /* 0x000fe2000f8e0207 */
[----:B------:R-:W-:Y:S02]  /*175b0*/  ULDC UR6, c[0x0][0x600] ;  /* 0x0001800000067ab9 */ /* 0x000fe40000000800 */
[----:B------:R-:W-:-:S05]  /*175c0*/  IMAD R4, R13, UR6, R4 ;  /* 0x000000060d047c24 */ /* 0x000fca000f8e0204 */
[----:B------:R-:W-:Y:S02]  /*175d0*/  SEL R3, R4, R7, P0 ;  /* 0x0000000704037207 */ /* 0x000fe40000000000 */
[----:B------:R-:W-:-:S07]  /*175e0*/  SEL R4, R7, R4, P1 ;  /* 0x0000000407047207 */ /* 0x000fce0000800000 */
.L_x_558:
[----:B------:R-:W-:Y:S05]  /*175f0*/  BSYNC B1 ;  /* 0x0000000000017941 */ /* 0x000fea0003800000 */
.L_x_557:
[----:B------:R-:W-:-:S13]  /*17600*/  LOP3.LUT P0, RZ, R2, 0xff, RZ, 0xc0, !PT ;  /* 0x000000ff02ff7812 */ /* 0x000fda000780c0ff */
[----:B------:R-:W-:Y:S05]  /*17610*/  @P0 BRA `(.L_x_561) ;  /* 0xfffffff400080947 */ /* 0x000fea000383ffff */
[----:B------:R-:W-:Y:S05]  /*17620*/  BSYNC B0 ;  /* 0x0000000000007941 */ /* 0x000fea0003800000 */
.L_x_550:
[----:B------:R-:W-:-:S03]  /*17630*/  UMOV UR6, 0xffffffff ;  /* 0xffffffff00067882 */ /* 0x000fc60000000000 */
[----:B------:R-:W-:Y:S05]  /*17640*/  BRA.DIV UR6, `(.L_x_562) ;  /* 0x0000000606847947 */ /* 0x000fea000b800000 */
[----:B------:R-:W-:-:S13]  /*17650*/  ELECT P6, URZ, PT ;  /* 0x00000000003f782f */ /* 0x000fda00038c0000 */
.L_x_579:
[----:B------:R-:W-:Y:S04]  /*17660*/  BSSY B0, `(.L_x_563) ;  /* 0x0000047000007945 */ /* 0x000fe80003800000 */
[----:B------:R-:W-:Y:S05]  /*17670*/  @!P6 BRA `(.L_x_564) ;  /* 0x000000040014e947 */ /* 0x000fea0003800000 */
[----:B------:R-:W-:-:S04]  /*17680*/  ULOP3.LUT UR6, UR40, 0x2, URZ, 0xfc, !UPT ;  /* 0x0000000228067892 */ /* 0x000fc8000f8efc3f */
[----:B------:R-:W-:-:S06]  /*17690*/  UISETP.NE.AND UP0, UPT, UR6, 0x3, UPT ;  /* 0x000000030600788c */ /* 0x000fcc000bf05270 */
[----:B------:R-:W-:-:S13]  /*176a0*/  PLOP3.LUT P0, PT, PT, PT, UP0, 0x80, 0x0 ;  /* 0x000000000000781c */ /* 0x000fda0003f0f008 */
[----:B------:R-:W-:Y:S05]  /*176b0*/  @!P0 BRA `(.L_x_565) ;  /* 0x0000000000048947 */ /* 0x000fea0003800000 */
[----:B------:R-:W-:Y:S01]  /*176c0*/  BPT.TRAP 0x1 ;  /* 0x000000040000795c */ /* 0x000fe20000300000 */
.L_x_565:
[----:B------:R-:W0:Y:S01]  /*176d0*/  S2R R3, SR_CgaCtaId ;  /* 0x0000000000037919 */ /* 0x000e220000008800 */
[----:B------:R-:W-:-:S04]  /*176e0*/  MOV R2, 0x400 ;  /* 0x0000040000027802 */ /* 0x000fc80000000f00 */
[----:B0-----:R-:W-:Y:S02]  /*176f0*/  LEA R3, R3, R2, 0x18 ;  /* 0x0000000203037211 */ /* 0x001fe400078ec0ff */
[----:B------:R-:W-:-:S03]  /*17700*/  SHF.L.U32 R2, R0, 0x1f, RZ ;  /* 0x0000001f00027819 */ /* 0x000fc600000006ff */
[----:B------:R-:W-:-:S04]  /*17710*/  VIADD R3, R3, 0x38 ;  /* 0x0000003803037836 */ /* 0x000fc80000000000 */
[----:B------:R-:W-:-:S04]  /*17720*/  IMAD R5, R6, 0x8, R3 ;  /* 0x0000000806057824 */ /* 0x000fc800078e0203 */
[----:B------:R-:W0:Y:S02]  /*17730*/  SYNCS.PHASECHK.TRANS64.TRYWAIT P0, [R5+URZ], R2 ;  /* 0x00000002050075a7 */ /* 0x000e24000800017f */
[----:B0-----:R-:W-:Y:S05]  /*17740*/  @!P0 BRA `(.L_x_566) ;  /* 0x0000000400648947 */ /* 0x001fea0003800000 */
.L_x_580:
[----:B------:R-:W-:-:S05]  /*17750*/  VIADD R6, R6, 0x1 ;  /* 0x0000000106067836 */ /* 0x000fca0000000000 */
[----:B------:R-:W-:-:S04]  /*17760*/  ISETP.NE.AND P0, PT, R6, 0x7, PT ;  /* 0x000000070600780c */ /* 0x000fc80003f05270 */
[----:B0-----:R-:W-:Y:S02]  /*17770*/  SEL R5, RZ, 0x1, P0 ;  /* 0x00000001ff057807 */ /* 0x001fe40000000000 */
[----:B------:R-:W-:Y:S02]  /*17780*/  SEL R6, R6, RZ, P0 ;  /* 0x000000ff06067207 */ /* 0x000fe40000000000 */
[----:B------:R-:W-:-:S03]  /*17790*/  LOP3.LUT R5, R0, R5, RZ, 0x3c, !PT ;  /* 0x0000000500057212 */ /* 0x000fc600078e3cff */
[----:B------:R-:W-:Y:S01]  /*177a0*/  IMAD R7, R6, 0x8, R3 ;  /* 0x0000000806077824 */ /* 0x000fe200078e0203 */
[----:B------:R-:W-:-:S04]  /*177b0*/  SHF.L.U32 R0, R5, 0x1f, RZ ;  /* 0x0000001f05007819 */ /* 0x000fc800000006ff */
[----:B------:R-:W0:Y:S02]  /*177c0*/  SYNCS.PHASECHK.TRANS64.TRYWAIT P0, [R7+URZ], R0 ;  /* 0x00000000070075a7 */ /* 0x000e24000800017f */
[----:B0-----:R-:W-:Y:S05]  /*177d0*/  @!P0 BRA `(.L_x_567) ;  /* 0x0000000400548947 */ /* 0x001fea0003800000 */
.L_x_581:
[----:B0-----:R-:W-:-:S05]  /*177e0*/  VIADD R0, R6, 0x1 ;  /* 0x0000000106007836 */ /* 0x001fca0000000000 */
[----:B------:R-:W-:-:S04]  /*177f0*/  ISETP.NE.AND P0, PT, R0, 0x7, PT ;  /* 0x000000070000780c */ /* 0x000fc80003f05270 */
[----:B------:R-:W-:Y:S02]  /*17800*/  SEL R2, RZ, 0x1, P0 ;  /* 0x00000001ff027807 */ /* 0x000fe40000000000 */
[----:B------:R-:W-:Y:S02]  /*17810*/  SEL R4, R0, RZ, P0 ;  /* 0x000000ff00047207 */ /* 0x000fe40000000000 */
[----:B------:R-:W-:Y:S02]  /*17820*/  LOP3.LUT R5, R5, R2, RZ, 0x3c, !PT ;  /* 0x0000000205057212 */ /* 0x000fe400078e3cff */
[----:B------:R-:W-:Y:S02]  /*17830*/  LEA R7, R4, R3, 0x3 ;  /* 0x0000000304077211 */ /* 0x000fe400078e18ff */
[----:B------:R-:W-:-:S04]  /*17840*/  SHF.L.U32 R0, R5, 0x1f, RZ ;  /* 0x0000001f05007819 */ /* 0x000fc800000006ff */
[----:B------:R-:W0:Y:S02]  /*17850*/  SYNCS.PHASECHK.TRANS64.TRYWAIT P0, [R7+URZ], R0 ;  /* 0x00000000070075a7 */ /* 0x000e24000800017f */
[----:B0-----:R-:W-:Y:S05]  /*17860*/  @!P0 BRA `(.L_x_568) ;  /* 0x0000000400448947 */ /* 0x001fea0003800000 */
.L_x_582:
[----:B0-----:R-:W-:-:S05]  /*17870*/  VIADD R0, R4, 0x1 ;  /* 0x0000000104007836 */ /* 0x001fca0000000000 */
[----:B------:R-:W-:-:S04]  /*17880*/  ISETP.NE.AND P0, PT, R0, 0x7, PT ;  /* 0x000000070000780c */ /* 0x000fc80003f05270 */
[----:B------:R-:W-:Y:S02]  /*17890*/  SEL R2, RZ, 0x1, P0 ;  /* 0x00000001ff027807 */ /* 0x000fe40000000000 */
[----:B------:R-:W-:Y:S02]  /*178a0*/  SEL R4, R0, RZ, P0 ;  /* 0x000000ff00047207 */ /* 0x000fe40000000000 */
[----:B------:R-:W-:-:S03]  /*178b0*/  LOP3.LUT R5, R5, R2, RZ, 0x3c, !PT ;  /* 0x0000000205057212 */ /* 0x000fc600078e3cff */
[----:B------:R-:W-:Y:S01]  /*178c0*/  IMAD R7, R4, 0x8, R3 ;  /* 0x0000000804077824 */ /* 0x000fe200078e0203 */
[----:B------:R-:W-:-:S04]  /*178d0*/  SHF.L.U32 R0, R5, 0x1f, RZ ;  /* 0x0000001f05007819 */ /* 0x000fc800000006ff */
[----:B------:R-:W0:Y:S02]  /*178e0*/  SYNCS.PHASECHK.TRANS64.TRYWAIT P0, [R7+URZ], R0 ;  /* 0x00000000070075a7 */ /* 0x000e24000800017f */
[----:B0-----:R-:W-:Y:S05]  /*178f0*/  @!P0 BRA `(.L_x_569) ;  /* 0x0000000400348947 */ /* 0x001fea0003800000 */
.L_x_583:
        /* <DEDUP_REMOVED lines=9> */
.L_x_584:
        /* <DEDUP_REMOVED lines=9> */
.L_x_585:
[----:B0-----:R-:W-:-:S05]  /*17a20*/  VIADD R0, R4, 0x1 ;  /* 0x0000000104007836 */ /* 0x001fca0000000000 */
[----:B------:R-:W-:-:S04]  /*17a30*/  ISETP.NE.AND P0, PT, R0, 0x7, PT ;  /* 0x000000070000780c */ /* 0x000fc80003f05270 */
[----:B------:R-:W-:Y:S02]  /*17a40*/  SEL R2, RZ, 0x1, P0 ;  /* 0x00000001ff027807 */ /* 0x000fe40000000000 */
[----:B------:R-:W-:Y:S02]  /*17a50*/  SEL R0, R0, RZ, P0 ;  /* 0x000000ff00007207 */ /* 0x000fe40000000000 */
[----:B------:R-:W-:-:S03]  /*17a60*/  LOP3.LUT R2, R5, R2, RZ, 0x3c, !PT ;  /* 0x0000000205027212 */ /* 0x000fc600078e3cff */
[----:B------:R-:W-:Y:S01]  /*17a70*/  IMAD R3, R0, 0x8, R3 ;  /* 0x0000000800037824 */ /* 0x000fe200078e0203 */
[----:B------:R-:W-:-:S07]  /*17a80*/  SHF.L.U32 R0, R2, 0x1f, RZ ;  /* 0x0000001f02007819 */ /* 0x000fce00000006ff */
.L_x_572:
[----:B0-----:R0:W1:Y:S02]  /*17a90*/  SYNCS.PHASECHK.TRANS64.TRYWAIT P0, [R3+URZ], R0 ;  /* 0x00000000030075a7 */ /* 0x001064000800017f */
[----:B-1----:R-:W-:Y:S05]  /*17aa0*/  @!P0 NANOSLEEP.SYNCS 0x989680 ;  /* 0x009896800000895d */ /* 0x002fea0003900000 */
[----:B------:R-:W1:Y:S02]  /*17ab0*/  @!P0 SYNCS.PHASECHK.TRANS64 P0, [R3+URZ], R0 ;  /* 0x00000000030085a7 */ /* 0x000e64000800007f */
[----:B-1----:R-:W-:Y:S05]  /*17ac0*/  @!P0 BRA `(.L_x_572) ;  /* 0xfffffffc00f08947 */ /* 0x002fea000383ffff */
.L_x_564:
[----:B------:R-:W-:Y:S05]  /*17ad0*/  BSYNC B0 ;  /* 0x0000000000007941 */ /* 0x000fea0003800000 */
.L_x_563:
[----:B------:R-:W-:Y:S05]  /*17ae0*/  EXIT ;  /* 0x000000000000794d */ /* 0x000fea0003800000 */
.L_x_21:
[----:B-1----:R1:W2:Y:S02]  /*17af0*/  SYNCS.PHASECHK.TRANS64.TRYWAIT P1, [R4+URZ], R3 ;  /* 0x00000003040075a7 */ /* 0x0022a4000802017f */
[----:B--2---:R-:W-:Y:S05]  /*17b00*/  @!P1 NANOSLEEP.SYNCS 0x989680 ;  /* 0x009896800000995d */ /* 0x004fea0003900000 */
[----:B------:R-:W2:Y:S02]  /*17b10*/  @!P1 SYNCS.PHASECHK.TRANS64 P1, [R4+URZ], R3 ;  /* 0x00000003040095a7 */ /* 0x000ea4000802007f */
[----:B--2---:R-:W-:Y:S05]  /*17b20*/  @!P1 BRA `(.L_x_21) ;  /* 0xfffffffc00f09947 */ /* 0x004fea000383ffff */
[----:B------:R-:W-:Y:S05]  /*17b30*/  BRA `(.L_x_20) ;  /* 0xfffffe9c00087947 */ /* 0x000fea000383ffff */
.L_x_26:
[----:B-1----:R1:W2:Y:S02]  /*17b40*/  SYNCS.PHASECHK.TRANS64.TRYWAIT P1, [R5+URZ], R6 ;  /* 0x00000006050075a7 */ /* 0x0022a4000802017f */
[----:B--2---:R-:W-:Y:S05]  /*17b50*/  @!P1 NANOSLEEP.SYNCS 0x989680 ;  /* 0x009896800000995d */ /* 0x004fea0003900000 */
[----:B------:R-:W2:Y:S02]  /*17b60*/  @!P1 SYNCS.PHASECHK.TRANS64 P1, [R5+URZ], R6 ;  /* 0x00000006050095a7 */ /* 0x000ea4000802007f */
[----:B--2---:R-:W-:Y:S05]  /*17b70*/  @!P1 BRA `(.L_x_26) ;  /* 0xfffffffc00f09947 */ /* 0x004fea000383ffff */
[----:B------:R-:W-:Y:S05]  /*17b80*/  BRA `(.L_x_25) ;  /* 0xfffffeb000687947 */ /* 0x000fea000383ffff */
.L_x_551:
[----:B------:R-:W-:Y:S01]  /*17b90*/  BSSY B1, `(.L_x_573) ;  /* 0x0000006000017945 */ /* 0x000fe20003800000 */
[----:B------:R-:W-:-:S07]  /*17ba0*/  IMAD.MOV.U32 R15, RZ, RZ, -0x1 ;  /* 0xffffffffff0f7424 */ /* 0x000fce00078e00ff */
[----:B------:R-:W-:Y:S05]  /*17bb0*/  WARPSYNC.COLLECTIVE R15, `(.L_x_574) ;  /* 0x000000000f0c7348 */ /* 0x000fea0003c00000 */
[----:B------:R-:W-:Y:S02]  /*17bc0*/  ELECT P6, UR62, PT ;  /* 0x00000000003e782f */ /* 0x000fe400038c0000 */
[----:B------:R-:W-:Y:S01]  /*17bd0*/  MOV R14, UR62 ;  /* 0x0000003e000e7c02 */ /* 0x000fe20008000f00 */
[----:B------:R-:W-:Y:S10]  /*17be0*/  ENDCOLLECTIVE ;  /* 0x000000000000791b */ /* 0x000ff40003800000 */
.L_x_574:
[----:B------:R-:W-:Y:S05]  /*17bf0*/  BSYNC B1 ;  /* 0x0000000000017941 */ /* 0x000fea0003800000 */
.L_x_573:
[----:B------:R-:W-:Y:S05]  /*17c00*/  BRA `(.L_x_575) ;  /* 0xffffffec00987947 */ /* 0x000fea000383ffff */
.L_x_554:
[----:B0-----:R0:W1:Y:S02]  /*17c10*/  SYNCS.PHASECHK.TRANS64.TRYWAIT P0, [R5+URZ+0x38], R14 ;  /* 0x0000380e050075a7 */ /* 0x001064000800017f */
[----:B-1----:R-:W-:Y:S05]  /*17c20*/  @!P0 NANOSLEEP.SYNCS 0x989680 ;  /* 0x009896800000895d */ /* 0x002fea0003900000 */
[----:B------:R-:W1:Y:S02]  /*17c30*/  @!P0 SYNCS.PHASECHK.TRANS64 P0, [R5+URZ+0x38], R14 ;  /* 0x0000380e050085a7 */ /* 0x000e64000800007f */
[----:B-1----:R-:W-:Y:S05]  /*17c40*/  @!P0 BRA `(.L_x_554) ;  /* 0xfffffffc00f08947 */ /* 0x002fea000383ffff */
[----:B------:R-:W-:Y:S05]  /*17c50*/  BRA `(.L_x_576) ;  /* 0xffffffec00d07947 */ /* 0x000fea000383ffff */
.L_x_562:
[----:B------:R-:W-:Y:S01]  /*17c60*/  BSSY B0, `(.L_x_577) ;  /* 0x0000006000007945 */ /* 0x000fe20003800000 */
[----:B------:R-:W-:-:S07]  /*17c70*/  IMAD.MOV.U32 R15, RZ, RZ, -0x1 ;  /* 0xffffffffff0f7424 */ /* 0x000fce00078e00ff */
[----:B------:R-:W-:Y:S05]  /*17c80*/  WARPSYNC.COLLECTIVE R15, `(.L_x_578) ;  /* 0x000000000f0c7348 */ /* 0x000fea0003c00000 */
[----:B------:R-:W-:Y:S02]  /*17c90*/  ELECT P6, UR62, PT ;  /* 0x00000000003e782f */ /* 0x000fe400038c0000 */
[----:B------:R-:W-:Y:S01]  /*17ca0*/  MOV R14, UR62 ;  /* 0x0000003e000e7c02 */ /* 0x000fe20008000f00 */
[----:B------:R-:W-:Y:S10]  /*17cb0*/  ENDCOLLECTIVE ;  /* 0x000000000000791b */ /* 0x000ff40003800000 */
.L_x_578:
[----:B------:R-:W-:Y:S05]  /*17cc0*/  BSYNC B0 ;  /* 0x0000000000007941 */ /* 0x000fea0003800000 */
.L_x_577:
[----:B------:R-:W-:Y:S05]  /*17cd0*/  BRA `(.L_x_579) ;  /* 0xfffffff800607947 */ /* 0x000fea000383ffff */
.L_x_566:
[----:B0-----:R0:W1:Y:S02]  /*17ce0*/  SYNCS.PHASECHK.TRANS64.TRYWAIT P0, [R5+URZ], R2 ;  /* 0x00000002050075a7 */ /* 0x001064000800017f */
[----:B-1----:R-:W-:Y:S05]  /*17cf0*/  @!P0 NANOSLEEP.SYNCS 0x989680 ;  /* 0x009896800000895d */ /* 0x002fea0003900000 */
[----:B------:R-:W1:Y:S02]  /*17d00*/  @!P0 SYNCS.PHASECHK.TRANS64 P0, [R5+URZ], R2 ;  /* 0x00000002050085a7 */ /* 0x000e64000800007f */
[----:B-1----:R-:W-:Y:S05]  /*17d10*/  @!P0 BRA `(.L_x_566) ;  /* 0xfffffffc00f08947 */ /* 0x002fea000383ffff */
[----:B------:R-:W-:Y:S05]  /*17d20*/  BRA `(.L_x_580) ;  /* 0xfffffff800887947 */ /* 0x000fea000383ffff */
.L_x_567:
[----:B0-----:R0:W1:Y:S02]  /*17d30*/  SYNCS.PHASECHK.TRANS64.TRYWAIT P0, [R7+URZ], R0 ;  /* 0x00000000070075a7 */ /* 0x001064000800017f */
[----:B-1----:R-:W-:Y:S05]  /*17d40*/  @!P0 NANOSLEEP.SYNCS 0x989680 ;  /* 0x009896800000895d */ /* 0x002fea0003900000 */
[----:B------:R-:W1:Y:S02]  /*17d50*/  @!P0 SYNCS.PHASECHK.TRANS64 P0, [R7+URZ], R0 ;  /* 0x00000000070085a7 */ /* 0x000e64000800007f */
[----:B-1----:R-:W-:Y:S05]  /*17d60*/  @!P0 BRA `(.L_x_567) ;  /* 0xfffffffc00f08947 */ /* 0x002fea000383ffff */
[----:B------:R-:W-:Y:S05]  /*17d70*/  BRA `(.L_x_581) ;  /* 0xfffffff800987947 */ /* 0x000fea000383ffff */
.L_x_568:
[----:B0-----:R0:W1:Y:S02]  /*17d80*/  SYNCS.PHASECHK.TRANS64.TRYWAIT P0, [R7+URZ], R0 ;  /* 0x00000000070075a7 */ /* 0x001064000800017f */
[----:B-1----:R-:W-:Y:S05]  /*17d90*/  @!P0 NANOSLEEP.SYNCS 0x989680 ;  /* 0x009896800000895d */ /* 0x002fea0003900000 */
[----:B------:R-:W1:Y:S02]  /*17da0*/  @!P0 SYNCS.PHASECHK.TRANS64 P0, [R7+URZ], R0 ;  /* 0x00000000070085a7 */ /* 0x000e64000800007f */
[----:B-1----:R-:W-:Y:S05]  /*17db0*/  @!P0 BRA `(.L_x_568) ;  /* 0xfffffffc00f08947 */ /* 0x002fea000383ffff */
[----:B------:R-:W-:Y:S05]  /*17dc0*/  BRA `(.L_x_582) ;  /* 0xfffffff800a87947 */ /* 0x000fea000383ffff */
.L_x_569:
[----:B0-----:R0:W1:Y:S02]  /*17dd0*/  SYNCS.PHASECHK.TRANS64.TRYWAIT P0, [R7+URZ], R0 ;  /* 0x00000000070075a7 */ /* 0x001064000800017f */
[----:B-1----:R-:W-:Y:S05]  /*17de0*/  @!P0 NANOSLEEP.SYNCS 0x989680 ;  /* 0x009896800000895d */ /* 0x002fea0003900000 */
[----:B------:R-:W1:Y:S02]  /*17df0*/  @!P0 SYNCS.PHASECHK.TRANS64 P0, [R7+URZ], R0 ;  /* 0x00000000070085a7 */ /* 0x000e64000800007f */
[----:B-1----:R-:W-:Y:S05]  /*17e00*/  @!P0 BRA `(.L_x_569) ;  /* 0xfffffffc00f08947 */ /* 0x002fea000383ffff */
[----:B------:R-:W-:Y:S05]  /*17e10*/  BRA `(.L_x_583) ;  /* 0xfffffff800b87947 */ /* 0x000fea000383ffff */
.L_x_570:
[----:B0-----:R0:W1:Y:S02]  /*17e20*/  SYNCS.PHASECHK.TRANS64.TRYWAIT P0, [R7+URZ], R0 ;  /* 0x00000000070075a7 */ /* 0x001064000800017f */
[----:B-1----:R-:W-:Y:S05]  /*17e30*/  @!P0 NANOSLEEP.SYNCS 0x989680 ;  /* 0x009896800000895d */ /* 0x002fea0003900000 */
[----:B------:R-:W1:Y:S02]  /*17e40*/  @!P0 SYNCS.PHASECHK.TRANS64 P0, [R7+URZ], R0 ;  /* 0x00000000070085a7 */ /* 0x000e64000800007f */
[----:B-1----:R-:W-:Y:S05]  /*17e50*/  @!P0 BRA `(.L_x_570) ;  /* 0xfffffffc00f08947 */ /* 0x002fea000383ffff */
[----:B------:R-:W-:Y:S05]  /*17e60*/  BRA `(.L_x_584) ;  /* 0xfffffff800c87947 */ /* 0x000fea000383ffff */
.L_x_571:
[----:B0-----:R0:W1:Y:S02]  /*17e70*/  SYNCS.PHASECHK.TRANS64.TRYWAIT P0, [R7+URZ], R0 ;  /* 0x00000000070075a7 */ /* 0x001064000800017f */
[----:B-1----:R-:W-:Y:S05]  /*17e80*/  @!P0 NANOSLEEP.SYNCS 0x989680 ;  /* 0x009896800000895d */ /* 0x002fea0003900000 */
[----:B------:R-:W1:Y:S02]  /*17e90*/  @!P0 SYNCS.PHASECHK.TRANS64 P0, [R7+URZ], R0 ;  /* 0x00000000070085a7 */ /* 0x000e64000800007f */
[----:B-1----:R-:W-:Y:S05]  /*17ea0*/  @!P0 BRA `(.L_x_571) ;  /* 0xfffffffc00f08947 */ /* 0x002fea000383ffff */
[----:B------:R-:W-:Y:S05]  /*17eb0*/  BRA `(.L_x_585) ;  /* 0xfffffff800d87947 */ /* 0x000fea000383ffff */
.L_x_586:
[----:B------:R-:W-:-:S00]  /*17ec0*/  BRA `(.L_x_586) ;  /* 0xfffffffc00fc7947 */ /* 0x000fc0000383ffff */
[----:B------:R-:W-:-:S00]  /*17ed0*/  NOP ;  /* 0x0000000000007918 */ /* 0x000fc00000000000 */
        /* <DEDUP_REMOVED lines=10> */
.L_x_587:


//--------------------- .nv.global.init           --------------------------
	.section	.nv.global.init,"aw",@progbits
.nv.global.init:
	.type		$str$22,@object
	.size		$str$22,($str$23 - $str$22)
$str$22:
        /*0000*/ 	.byte	0x6b, 0x5f, 0x74, 0x69, 0x6c, 0x65, 0x5f, 0x63, 0x6f, 0x75, 0x6e, 0x74, 0x20, 0x3e, 0x3d, 0x20
        /*0010*/ 	.byte	0x31, 0x00
	.type		$str$23,@object
	.size		$str$23,(__unnamed_1 - $str$23)
$str$23:
        /*0012*/ 	.byte	0x2f, 0x74, 0x6d, 0x70, 0x2f, 0x63, 0x75, 0x74, 0x6c, 0x61, 0x73, 0x73, 0x5f, 0x73, 0x77, 0x65
        /*0022*/ 	.byte	0x65, 0x70, 0x5f, 0x73, 0x72, 0x63, 0x2f, 0x69, 0x6e, 0x63, 0x6c, 0x75, 0x64, 0x65, 0x2f, 0x63
        /*0032*/ 	.byte	0x75, 0x74, 0x6c, 0x61, 0x73, 0x73, 0x2f, 0x67, 0x65, 0x6d, 0x6d, 0x2f, 0x63, 0x6f, 0x6c, 0x6c
        /*0042*/ 	.byte	0x65, 0x63, 0x74, 0x69, 0x76, 0x65, 0x2f, 0x73, 0x6d, 0x39, 0x30, 0x5f, 0x6d, 0x6d, 0x61, 0x5f
        /*0052*/ 	.byte	0x74, 0x6d, 0x61, 0x5f, 0x67, 0x6d, 0x6d, 0x61, 0x5f, 0x73, 0x73, 0x5f, 0x77, 0x61, 0x72, 0x70
        /*0062*/ 	.byte	0x73, 0x70, 0x65, 0x63, 0x69, 0x61, 0x6c, 0x69, 0x7a, 0x65, 0x64, 0x2e, 0x68, 0x70, 0x70, 0x00
	.type		__unnamed_1,@object
	.size		__unnamed_1,(.L_0 - __unnamed_1)
__unnamed_1:
        /* <DEDUP_REMOVED lines=181> */
        /*0bc2*/ 	.byte	0x65, 0x6e, 0x74, 0x69, 0x74, 0x79, 0x5d, 0x00
.L_0:


//--------------------- .nv.shared._ZN7cutlass13device_kernelINS_4gemm6kernel13GemmUniversalIN4cute5tupleIJiiiiEEENS1_10collective13CollectiveMmaINS1_34MainloopSm90TmaGmmaWarpSpecializedILi7ENS5_IJNS4_1CILi2EEENSA_ILi1EEESC_EEENS1_35KernelTmaWarpSpecializedCooperativeEEENS5_IJNSA_ILi256EEESG_NSA_ILi32EEEEEENS_6half_tENS5_IJlSC_lEEESJ_SK_NS4_8TiledMMAINS4_8MMA_AtomIJNS4_4SM904GMMA26MMA_64x256x16_F32F16F16_SSILNSO_5MajorE0ELSQ_0ELNSO_7ScaleInE1ELSR_1EEEEEENS4_6LayoutISD_NS5_IJSC_NSA_ILi0EEESV_EEEEENS5_IJNS4_10UnderscoreESY_SY_EEEEENS4_13SM90_TMA_LOADENS4_14ComposedLayoutINS4_7SwizzleILi2ELi4ELi3EEENS4_18smem_ptr_flag_bitsILi16EEENSU_INS5_IJNSA_ILi8EEESH_EEENS5_IJSH_SC_EEEEEEEvNS4_8identityENS4_23SM90_TMA_LOAD_MULTICASTES1B_vS1C_EENS_8epilogue10collective6detail29Sm90TmaWarpSpecializedAdapterINS1G_15DefaultEpilogueISJ_SK_SK_NS1F_6thread17LinearCombinationISJ_Li1EffLNS1K_9ScaleType4KindE0ELNS_15FloatRoundStyleE2ESJ_EENS1_15EpilogueDefaultEEEEEvvEEEEvNT_6ParamsE --------------------------
	.section	.nv.shared._ZN7cutlass13device_kernelINS_4gemm6kernel13GemmUniversalIN4cute5tupleIJiiiiEEENS1_10collective13CollectiveMmaINS1_34MainloopSm90TmaGmmaWarpSpecializedILi7ENS5_IJNS4_1CILi2EEENSA_ILi1EEESC_EEENS1_35KernelTmaWarpSpecializedCooperativeEEENS5_IJNSA_ILi256EEESG_NSA_ILi32EEEEEENS_6half_tENS5_IJlSC_lEEESJ_SK_NS4_8TiledMMAINS4_8MMA_AtomIJNS4_4SM904GMMA26MMA_64x256x16_F32F16F16_SSILNSO_5MajorE0ELSQ_0ELNSO_7ScaleInE1ELSR_1EEEEEENS4_6LayoutISD_NS5_IJSC_NSA_ILi0EEESV_EEEEENS5_IJNS4_10UnderscoreESY_SY_EEEEENS4_13SM90_TMA_LOADENS4_14ComposedLayoutINS4_7SwizzleILi2ELi4ELi3EEENS4_18smem_ptr_flag_bitsILi16EEENSU_INS5_IJNSA_ILi8EEESH_EEENS5_IJSH_SC_EEEEEEEvNS4_8identityENS4_23SM90_TMA_LOAD_MULTICASTES1B_vS1C_EENS_8epilogue10collective6detail29Sm90TmaWarpSpecializedAdapterINS1G_15DefaultEpilogueISJ_SK_SK_NS1F_6thread17LinearCombinationISJ_Li1EffLNS1K_9ScaleType4KindE0ELNS_15FloatRoundStyleE2ESJ_EENS1_15EpilogueDefaultEEEEEvvEEEEvNT_6ParamsE,"aw",@nobits
	.sectionflags	@""
	.align	16
	.zero		1024


//--------------------- .nv.shared.reserved.0     --------------------------
	.section	.nv.shared.reserved.0,"aw",@nobits
	.weak		__nv_reservedSMEM_offset_0_alias
	.size		__nv_reservedSMEM_offset_0_alias, 0, 0
	.other		__nv_reservedSMEM_offset_0_alias,@"STO_CUDA_RESERVED_SHARED STV_DEFAULT"
__nv_reservedSMEM_offset_0_alias:
	.zero		0


//--------------------- .nv.global                --------------------------
	.section	.nv.global,"aw",@nobits
.nv.global:
	.type		_ZN40_INTERNAL_d85db07e_4_k_cu_cc12053f_233614cute1_E,@object
	.size		_ZN40_INTERNAL_d85db07e_4_k_cu_cc12053f_233614cute1_E,(_ZN40_INTERNAL_d85db07e_4_k_cu_cc12053f_233614cuda3std3__45__cpo6cbeginE - _ZN40_INTERNAL_d85db07e_4_k_cu_cc12053f_233614cute1_E)
_ZN40_INTERNAL_d85db07e_4_k_cu_cc12053f_233614cute1_E:
	.zero		1
	.type		_ZN40_INTERNAL_d85db07e_4_k_cu_cc12053f_233614cuda3std3__45__cpo6cbeginE,@object
	.size		_ZN40_INTERNAL_d85db07e_4_k_cu_cc12053f_233614cuda3std3__45__cpo6cbeginE,(_ZN40_INTERNAL_d85db07e_4_k_cu_cc12053f_233614cuda3std3__48in_placeE - _ZN40_INTERNAL_d85db07e_4_k_cu_cc12053f_233614cuda3std3__45__cpo6cbeginE)
_ZN40_INTERNAL_d85db07e_4_k_cu_cc12053f_233614cuda3std3__45__cpo6cbeginE:
	.zero		1
	.type		_ZN40_INTERNAL_d85db07e_4_k_cu_cc12053f_233614cuda3std3__48in_placeE,@object
	.size		_ZN40_INTERNAL_d85db07e_4_k_cu_cc12053f_233614cuda3std3__48in_placeE,(_ZN40_INTERNAL_d85db07e_4_k_cu_cc12053f_233614cuda3std6ranges3__45__cpo9iter_moveE - _ZN40_INTERNAL_d85db07e_4_k_cu_cc12053f_233614cuda3std3__48in_placeE)
_ZN40_INTERNAL_d85db07e_4_k_cu_cc12053f_233614cuda3std3__48in_placeE:
	.zero		1
	.type		_ZN40_INTERNAL_d85db07e_4_k_cu_cc12053f_233614cuda3std6ranges3__45__cpo9iter_moveE,@object
	.size		_ZN40_INTERNAL_d85db07e_4_k_cu_cc12053f_233614cuda3std6ranges3__45__cpo9iter_moveE,(_ZN40_INTERNAL_d85db07e_4_k_cu_cc12053f_233614cuda3std3__45__cpo5beginE - _ZN40_INTERNAL_d85db07e_4_k_cu_cc12053f_233614cuda3std6ranges3__45__cpo9iter_moveE)
_ZN40_INTERNAL_d85db07e_4_k_cu_cc12053f_233614cuda3std6ranges3__45__cpo9iter_moveE:
	.zero		1
	.type		_ZN40_INTERNAL_d85db07e_4_k_cu_cc12053f_233614cuda3std3__45__cpo5beginE,@object
	.size		_ZN40_INTERNAL_d85db07e_4_k_cu_cc12053f_233614cuda3std3__45__cpo5beginE,(_ZN40_INTERNAL_d85db07e_4_k_cu_cc12053f_233614cuda3std3__442_GLOBAL__N__d85db07e_4_k_cu_cc12053f_233616ignoreE - _ZN40_INTERNAL_d85db07e_4_k_cu_cc12053f_233614cuda3std3__45__cpo5beginE)
_ZN40_INTERNAL_d85db07e_4_k_cu_cc12053f_233614cuda3std3__45__cpo5beginE:
	.zero		1
	.type		_ZN40_INTERNAL_d85db07e_4_k_cu_cc12053f_233614cuda3std3__442_GLOBAL__N__d85db07e_4_k_cu_cc12053f_233616ignoreE,@object
	.size		_ZN40_INTERNAL_d85db07e_4_k_cu_cc12053f_233614cuda3std3__442_GLOBAL__N__d85db07e_4_k_cu_cc12053f_233616ignoreE,(_ZN40_INTERNAL_d85db07e_4_k_cu_cc12053f_233614cute7productE - _ZN40_INTERNAL_d85db07e_4_k_cu_cc12053f_233614cuda3std3__442_GLOBAL__N__d85db07e_4_k_cu_cc12053f_233616ignoreE)
_ZN40_INTERNAL_d85db07e_4_k_cu_cc12053f_233614cuda3std3__442_GLOBAL__N__d85db07e_4_k_cu_cc12053f_233616ignoreE:
	.zero		1
	.type		_ZN40_INTERNAL_d85db07e_4_k_cu_cc12053f_233614cute7productE,@object
	.size		_ZN40_INTERNAL_d85db07e_4_k_cu_cc12053f_233614cute7productE,(_ZN40_INTERNAL_d85db07e_4_k_cu_cc12053f_233614cuda3std3__45__cpo3endE - _ZN40_INTERNAL_d85db07e_4_k_cu_cc12053f_233614cute7productE)
_ZN40_INTERNAL_d85db07e_4_k_cu_cc12053f_233614cute7productE:
	.zero		1
	.type		_ZN40_INTERNAL_d85db07e_4_k_cu_cc12053f_233614cuda3std3__45__cpo3endE,@object
	.size		_ZN40_INTERNAL_d85db07e_4_k_cu_cc12053f_233614cuda3std3__45__cpo3endE,(_ZN40_INTERNAL_d85db07e_4_k_cu_cc12053f_233614cuda3std3__419piecewise_constructE - _ZN40_INTERNAL_d85db07e_4_k_cu_cc12053f_233614cuda3std3__45__cpo3endE)
_ZN40_INTERNAL_d85db07e_4_k_cu_cc12053f_233614cuda3std3__45__cpo3endE:
	.zero		1
	.type		_ZN40_INTERNAL_d85db07e_4_k_cu_cc12053f_233614cuda3std3__419piecewise_constructE,@object
	.size		_ZN40_INTERNAL_d85db07e_4_k_cu_cc12053f_233614cuda3std3__419piecewise_constructE,(_ZN40_INTERNAL_d85db07e_4_k_cu_cc12053f_233614cuda3std3__45__cpo4cendE - _ZN40_INTERNAL_d85db07e_4_k_cu_cc12053f_233614cuda3std3__419piecewise_constructE)
_ZN40_INTERNAL_d85db07e_4_k_cu_cc12053f_233614cuda3std3__419piecewise_constructE:
	.zero		1
	.type		_ZN40_INTERNAL_d85db07e_4_k_cu_cc12053f_233614cuda3std3__45__cpo4cendE,@object
	.size		_ZN40_INTERNAL_d85db07e_4_k_cu_cc12053f_233614cuda3std3__45__cpo4cendE,(_ZN40_INTERNAL_d85db07e_4_k_cu_cc12053f_233614cuda3std6ranges3__45__cpo4swapE - _ZN40_INTERNAL_d85db07e_4_k_cu_cc12053f_233614cuda3std3__45__cpo4cendE)
_ZN40_INTERNAL_d85db07e_4_k_cu_cc12053f_233614cuda3std3__45__cpo4cendE:
	.zero		1
	.type		_ZN40_INTERNAL_d85db07e_4_k_cu_cc12053f_233614cuda3std6ranges3__45__cpo4swapE,@object
	.size		_ZN40_INTERNAL_d85db07e_4_k_cu_cc12053f_233614cuda3std6ranges3__45__cpo4swapE,(.L_8 - _ZN40_INTERNAL_d85db07e_4_k_cu_cc12053f_233614cuda3std6ranges3__45__cpo4swapE)
_ZN40_INTERNAL_d85db07e_4_k_cu_cc12053f_233614cuda3std6ranges3__45__cpo4swapE:
	.zero		1
.L_8:


//--------------------- .nv.constant0._ZN7cutlass13device_kernelINS_4gemm6kernel13GemmUniversalIN4cute5tupleIJiiiiEEENS1_10collective13CollectiveMmaINS1_34MainloopSm90TmaGmmaWarpSpecializedILi7ENS5_IJNS4_1CILi2EEENSA_ILi1EEESC_EEENS1_35KernelTmaWarpSpecializedCooperativeEEENS5_IJNSA_ILi256EEESG_NSA_ILi32EEEEEENS_6half_tENS5_IJlSC_lEEESJ_SK_NS4_8TiledMMAINS4_8MMA_AtomIJNS4_4SM904GMMA26MMA_64x256x16_F32F16F16_SSILNSO_5MajorE0ELSQ_0ELNSO_7ScaleInE1ELSR_1EEEEEENS4_6LayoutISD_NS5_IJSC_NSA_ILi0EEESV_EEEEENS5_IJNS4_10UnderscoreESY_SY_EEEEENS4_13SM90_TMA_LOADENS4_14ComposedLayoutINS4_7SwizzleILi2ELi4ELi3EEENS4_18smem_ptr_flag_bitsILi16EEENSU_INS5_IJNSA_ILi8EEESH_EEENS5_IJSH_SC_EEEEEEEvNS4_8identityENS4_23SM90_TMA_LOAD_MULTICASTES1B_vS1C_EENS_8epilogue10collective6detail29Sm90TmaWarpSpecializedAdapterINS1G_15DefaultEpilogueISJ_SK_SK_NS1F_6thread17LinearCombinationISJ_Li1EffLNS1K_9ScaleType4KindE0ELNS_15FloatRoundStyleE2ESJ_EENS1_15EpilogueDefaultEEEEEvvEEEEvNT_6ParamsE --------------------------
	.section	.nv.constant0._ZN7cutlass13device_kernelINS_4gemm6kernel13GemmUniversalIN4cute5tupleIJiiiiEEENS1_10collective13CollectiveMmaINS1_34MainloopSm90TmaGmmaWarpSpecializedILi7ENS5_IJNS4_1CILi2EEENSA_ILi1EEESC_EEENS1_35KernelTmaWarpSpecializedCooperativeEEENS5_IJNSA_ILi256EEESG_NSA_ILi32EEEEEENS_6half_tENS5_IJlSC_lEEESJ_SK_NS4_8TiledMMAINS4_8MMA_AtomIJNS4_4SM904GMMA26MMA_64x256x16_F32F16F16_SSILNSO_5MajorE0ELSQ_0ELNSO_7ScaleInE1ELSR_1EEEEEENS4_6LayoutISD_NS5_IJSC_NSA_ILi0EEESV_EEEEENS5_IJNS4_10UnderscoreESY_SY_EEEEENS4_13SM90_TMA_LOADENS4_14ComposedLayoutINS4_7SwizzleILi2ELi4ELi3EEENS4_18smem_ptr_flag_bitsILi16EEENSU_INS5_IJNSA_ILi8EEESH_EEENS5_IJSH_SC_EEEEEEEvNS4_8identityENS4_23SM90_TMA_LOAD_MULTICASTES1B_vS1C_EENS_8epilogue10collective6detail29Sm90TmaWarpSpecializedAdapterINS1G_15DefaultEpilogueISJ_SK_SK_NS1F_6thread17LinearCombinationISJ_Li1EffLNS1K_9ScaleType4KindE0ELNS_15FloatRoundStyleE2ESJ_EENS1_15EpilogueDefaultEEEEEvvEEEEvNT_6ParamsE,"a",@progbits
	.sectionflags	@""
	.align	4
.nv.constant0._ZN7cutlass13device_kernelINS_4gemm6kernel13GemmUniversalIN4cute5tupleIJiiiiEEENS1_10collective13CollectiveMmaINS1_34MainloopSm90TmaGmmaWarpSpecializedILi7ENS5_IJNS4_1CILi2EEENSA_ILi1EEESC_EEENS1_35KernelTmaWarpSpecializedCooperativeEEENS5_IJNSA_ILi256EEESG_NSA_ILi32EEEEEENS_6half_tENS5_IJlSC_lEEESJ_SK_NS4_8TiledMMAINS4_8MMA_AtomIJNS4_4SM904GMMA26MMA_64x256x16_F32F16F16_SSILNSO_5MajorE0ELSQ_0ELNSO_7ScaleInE1ELSR_1EEEEEENS4_6LayoutISD_NS5_IJSC_NSA_ILi0EEESV_EEEEENS5_IJNS4_10UnderscoreESY_SY_EEEEENS4_13SM90_TMA_LOADENS4_14ComposedLayoutINS4_7SwizzleILi2ELi4ELi3EEENS4_18smem_ptr_flag_bitsILi16EEENSU_INS5_IJNSA_ILi8EEESH_EEENS5_IJSH_SC_EEEEEEEvNS4_8identityENS4_23SM90_TMA_LOAD_MULTICASTES1B_vS1C_EENS_8epilogue10collective6detail29Sm90TmaWarpSpecializedAdapterINS1G_15DefaultEpilogueISJ_SK_SK_NS1F_6thread17LinearCombinationISJ_Li1EffLNS1K_9ScaleType4KindE0ELNS_15FloatRoundStyleE2ESJ_EENS1_15EpilogueDefaultEEEEEvvEEEEvNT_6ParamsE:
	.zero		1664


//--------------------- SYMBOLS --------------------------

	.type		.nv.reservedSmem.offset0,@object
	.size		.nv.reservedSmem.offset0,0x4
	.type		__assertfail,@function
